//
// Generated by NVIDIA NVVM Compiler
//
// Compiler Build ID: CL-36424714
// Cuda compilation tools, release 13.0, V13.0.88
// Based on NVVM 20.0.0
//

.version 9.0
.target sm_100
.address_size 64

	// .globl	_Z17matrix_vector_mulPdS_S_mm
// _ZZ17matrix_vector_mulPdS_S_mmE12block_result has been demoted

.visible .entry _Z17matrix_vector_mulPdS_S_mm(
	.param .u64 .ptr .align 1 _Z17matrix_vector_mulPdS_S_mm_param_0,
	.param .u64 .ptr .align 1 _Z17matrix_vector_mulPdS_S_mm_param_1,
	.param .u64 .ptr .align 1 _Z17matrix_vector_mulPdS_S_mm_param_2,
	.param .u64 _Z17matrix_vector_mulPdS_S_mm_param_3,
	.param .u64 _Z17matrix_vector_mulPdS_S_mm_param_4
)
{
	.reg .pred 	%p<13>;
	.reg .b32 	%r<24>;
	.reg .b64 	%rd<70>;
	.reg .b64 	%fd<35>;
	// demoted variable
	.shared .align 8 .f64 _ZZ17matrix_vector_mulPdS_S_mmE12block_result;
	ld.param.u64 	%rd28, [_Z17matrix_vector_mulPdS_S_mm_param_0];
	ld.param.u64 	%rd29, [_Z17matrix_vector_mulPdS_S_mm_param_1];
	ld.param.u64 	%rd25, [_Z17matrix_vector_mulPdS_S_mm_param_2];
	ld.param.u64 	%rd26, [_Z17matrix_vector_mulPdS_S_mm_param_3];
	ld.param.u64 	%rd27, [_Z17matrix_vector_mulPdS_S_mm_param_4];
	cvta.to.global.u64 	%rd1, %rd28;
	cvta.to.global.u64 	%rd2, %rd29;
	mov.u32 	%r3, %ctaid.x;
	mov.u32 	%r1, %ntid.x;
	cvt.u64.u32 	%rd67, %r3;
	setp.le.u64 	%p1, %rd26, %rd67;
	@%p1 bra 	$L__BB0_17;
	mov.u32 	%r4, %tid.x;
	cvt.u64.u32 	%rd4, %r4;
	cvt.u64.u32 	%rd5, %r1;
	add.s64 	%rd30, %rd4, %rd5;
	max.u64 	%rd31, %rd27, %rd30;
	setp.lt.u64 	%p2, %rd30, %rd27;
	selp.u64 	%rd6, 1, 0, %p2;
	add.s64 	%rd32, %rd30, %rd6;
	sub.s64 	%rd7, %rd31, %rd32;
	and.b64  	%rd33, %rd7, -4294967296;
	setp.ne.s64 	%p3, %rd33, 0;
	@%p3 bra 	$L__BB0_3;
	cvt.u32.u64 	%r5, %rd5;
	cvt.u32.u64 	%r6, %rd7;
	div.u32 	%r7, %r6, %r5;
	cvt.u64.u32 	%rd66, %r7;
	bra.uni 	$L__BB0_4;
$L__BB0_3:
	div.u64 	%rd66, %rd7, %rd5;
$L__BB0_4:
	cvt.u32.u64 	%r8, %rd4;
	add.s64 	%rd11, %rd66, %rd6;
	and.b64  	%rd12, %rd11, 3;
	shl.b64 	%rd34, %rd4, 3;
	add.s64 	%rd13, %rd2, %rd34;
	add.s32 	%r9, %r8, %r1;
	cvt.u64.u32 	%rd14, %r9;
	mul.wide.s32 	%rd35, %r1, 8;
	add.s64 	%rd15, %rd13, %rd35;
	add.s32 	%r10, %r9, %r1;
	cvt.u64.u32 	%rd16, %r10;
	mov.u32 	%r2, %nctaid.x;
	cvta.to.global.u64 	%rd17, %rd25;
	shl.b32 	%r17, %r1, 1;
	add.s32 	%r15, %r10, %r1;
$L__BB0_5:
	setp.ne.s32 	%p4, %r8, 0;
	@%p4 bra 	$L__BB0_7;
	mov.b64 	%rd36, 0;
	st.shared.u64 	[_ZZ17matrix_vector_mulPdS_S_mmE12block_result], %rd36;
$L__BB0_7:
	setp.le.u64 	%p5, %rd27, %rd4;
	mov.f64 	%fd34, 0d0000000000000000;
	@%p5 bra 	$L__BB0_14;
	setp.eq.s64 	%p6, %rd12, 3;
	mul.lo.s64 	%rd19, %rd67, %rd27;
	mov.f64 	%fd34, 0d0000000000000000;
	mov.u64 	%rd68, %rd4;
	@%p6 bra 	$L__BB0_12;
	setp.eq.s64 	%p7, %rd12, 0;
	ld.global.f64 	%fd12, [%rd13];
	add.s64 	%rd37, %rd19, %rd4;
	shl.b64 	%rd38, %rd37, 3;
	add.s64 	%rd39, %rd1, %rd38;
	ld.global.f64 	%fd13, [%rd39];
	fma.rn.f64 	%fd34, %fd12, %fd13, 0d0000000000000000;
	mov.u64 	%rd68, %rd14;
	@%p7 bra 	$L__BB0_12;
	setp.eq.s64 	%p8, %rd12, 1;
	ld.global.f64 	%fd14, [%rd15];
	add.s64 	%rd40, %rd19, %rd14;
	shl.b64 	%rd41, %rd40, 3;
	add.s64 	%rd42, %rd1, %rd41;
	ld.global.f64 	%fd15, [%rd42];
	fma.rn.f64 	%fd34, %fd14, %fd15, %fd34;
	mov.u64 	%rd68, %rd16;
	@%p8 bra 	$L__BB0_12;
	cvt.u64.u32 	%rd68, %r15;
	mul.wide.s32 	%rd43, %r1, 8;
	add.s64 	%rd44, %rd15, %rd43;
	ld.global.f64 	%fd16, [%rd44];
	add.s64 	%rd45, %rd19, %rd16;
	shl.b64 	%rd46, %rd45, 3;
	add.s64 	%rd47, %rd1, %rd46;
	ld.global.f64 	%fd17, [%rd47];
	fma.rn.f64 	%fd34, %fd16, %fd17, %fd34;
$L__BB0_12:
	setp.lt.u64 	%p9, %rd11, 3;
	@%p9 bra 	$L__BB0_14;
$L__BB0_13:
	cvt.u32.u64 	%r16, %rd68;
	shl.b64 	%rd48, %rd68, 3;
	add.s64 	%rd49, %rd2, %rd48;
	ld.global.f64 	%fd18, [%rd49];
	add.s64 	%rd50, %rd68, %rd19;
	shl.b64 	%rd51, %rd50, 3;
	add.s64 	%rd52, %rd1, %rd51;
	ld.global.f64 	%fd19, [%rd52];
	fma.rn.f64 	%fd20, %fd18, %fd19, %fd34;
	shl.b64 	%rd53, %rd5, 3;
	add.s64 	%rd54, %rd49, %rd53;
	ld.global.f64 	%fd21, [%rd54];
	add.s64 	%rd55, %rd52, %rd53;
	ld.global.f64 	%fd22, [%rd55];
	fma.rn.f64 	%fd23, %fd21, %fd22, %fd20;
	add.s32 	%r18, %r17, %r16;
	add.s64 	%rd56, %rd54, %rd53;
	ld.global.f64 	%fd24, [%rd56];
	add.s64 	%rd57, %rd55, %rd53;
	ld.global.f64 	%fd25, [%rd57];
	fma.rn.f64 	%fd26, %fd24, %fd25, %fd23;
	add.s32 	%r19, %r18, %r1;
	cvt.u64.u32 	%rd58, %r19;
	mul.wide.u32 	%rd59, %r19, 8;
	add.s64 	%rd60, %rd2, %rd59;
	ld.global.f64 	%fd27, [%rd60];
	add.s64 	%rd61, %rd19, %rd58;
	shl.b64 	%rd62, %rd61, 3;
	add.s64 	%rd63, %rd1, %rd62;
	ld.global.f64 	%fd28, [%rd63];
	fma.rn.f64 	%fd34, %fd27, %fd28, %fd26;
	add.s32 	%r20, %r19, %r1;
	cvt.u64.u32 	%rd68, %r20;
	setp.gt.u64 	%p10, %rd27, %rd68;
	@%p10 bra 	$L__BB0_13;
$L__BB0_14:
	setp.ne.s32 	%p11, %r8, 0;
	atom.shared.add.f64 	%fd29, [_ZZ17matrix_vector_mulPdS_S_mmE12block_result], %fd34;
	bar.sync 	0;
	@%p11 bra 	$L__BB0_16;
	ld.shared.f64 	%fd30, [_ZZ17matrix_vector_mulPdS_S_mmE12block_result];
	shl.b64 	%rd64, %rd67, 3;
	add.s64 	%rd65, %rd17, %rd64;
	st.global.f64 	[%rd65], %fd30;
$L__BB0_16:
	cvt.u32.u64 	%r22, %rd67;
	add.s32 	%r23, %r2, %r22;
	cvt.u64.u32 	%rd67, %r23;
	setp.gt.u64 	%p12, %rd26, %rd67;
	@%p12 bra 	$L__BB0_5;
$L__BB0_17:
	ret;

}
	// .globl	_Z16matrix_transposePdS_mm
.visible .entry _Z16matrix_transposePdS_mm(
	.param .u64 .ptr .align 1 _Z16matrix_transposePdS_mm_param_0,
	.param .u64 .ptr .align 1 _Z16matrix_transposePdS_mm_param_1,
	.param .u64 _Z16matrix_transposePdS_mm_param_2,
	.param .u64 _Z16matrix_transposePdS_mm_param_3
)
{
	.reg .pred 	%p<11>;
	.reg .b32 	%r<22>;
	.reg .b64 	%rd<81>;
	.reg .b64 	%fd<8>;

	ld.param.u64 	%rd26, [_Z16matrix_transposePdS_mm_param_0];
	ld.param.u64 	%rd27, [_Z16matrix_transposePdS_mm_param_1];
	ld.param.u64 	%rd24, [_Z16matrix_transposePdS_mm_param_2];
	ld.param.u64 	%rd25, [_Z16matrix_transposePdS_mm_param_3];
	cvta.to.global.u64 	%rd1, %rd27;
	cvta.to.global.u64 	%rd2, %rd26;
	mov.u32 	%r2, %ctaid.x;
	mov.u32 	%r1, %ntid.x;
	cvt.u64.u32 	%rd78, %r2;
	setp.le.u64 	%p1, %rd24, %rd78;
	@%p1 bra 	$L__BB1_13;
	mov.u32 	%r3, %tid.x;
	cvt.u64.u32 	%rd4, %r3;
	cvt.u64.u32 	%rd5, %r1;
	add.s64 	%rd28, %rd4, %rd5;
	max.u64 	%rd29, %rd25, %rd28;
	setp.lt.u64 	%p2, %rd28, %rd25;
	selp.u64 	%rd6, 1, 0, %p2;
	add.s64 	%rd30, %rd28, %rd6;
	sub.s64 	%rd7, %rd29, %rd30;
	and.b64  	%rd31, %rd7, -4294967296;
	setp.ne.s64 	%p3, %rd31, 0;
	@%p3 bra 	$L__BB1_3;
	cvt.u32.u64 	%r4, %rd5;
	cvt.u32.u64 	%r5, %rd7;
	div.u32 	%r6, %r5, %r4;
	cvt.u64.u32 	%rd77, %r6;
	bra.uni 	$L__BB1_4;
$L__BB1_3:
	div.u64 	%rd77, %rd7, %rd5;
$L__BB1_4:
	cvt.u32.u64 	%r7, %rd4;
	add.s64 	%rd11, %rd77, %rd6;
	mul.lo.s64 	%rd12, %rd24, %rd4;
	add.s32 	%r8, %r7, %r1;
	cvt.u64.u32 	%rd13, %r8;
	mul.lo.s64 	%rd14, %rd24, %rd13;
	add.s32 	%r9, %r8, %r1;
	cvt.u64.u32 	%rd15, %r9;
	mul.lo.s64 	%rd16, %rd24, %rd15;
	add.s32 	%r13, %r9, %r1;
	mov.u32 	%r20, %nctaid.x;
$L__BB1_5:
	setp.le.u64 	%p4, %rd25, %rd4;
	@%p4 bra 	$L__BB1_12;
	and.b64  	%rd32, %rd11, 3;
	setp.eq.s64 	%p5, %rd32, 3;
	mul.lo.s64 	%rd18, %rd78, %rd25;
	mov.u64 	%rd79, %rd4;
	@%p5 bra 	$L__BB1_10;
	setp.eq.s64 	%p6, %rd32, 0;
	add.s64 	%rd34, %rd18, %rd4;
	shl.b64 	%rd35, %rd34, 3;
	add.s64 	%rd36, %rd2, %rd35;
	ld.global.f64 	%fd1, [%rd36];
	add.s64 	%rd37, %rd12, %rd78;
	shl.b64 	%rd38, %rd37, 3;
	add.s64 	%rd39, %rd1, %rd38;
	st.global.f64 	[%rd39], %fd1;
	mov.u64 	%rd79, %rd13;
	@%p6 bra 	$L__BB1_10;
	setp.eq.s64 	%p7, %rd32, 1;
	add.s64 	%rd41, %rd18, %rd13;
	shl.b64 	%rd42, %rd41, 3;
	add.s64 	%rd43, %rd2, %rd42;
	ld.global.f64 	%fd2, [%rd43];
	add.s64 	%rd44, %rd14, %rd78;
	shl.b64 	%rd45, %rd44, 3;
	add.s64 	%rd46, %rd1, %rd45;
	st.global.f64 	[%rd46], %fd2;
	mov.u64 	%rd79, %rd15;
	@%p7 bra 	$L__BB1_10;
	cvt.u64.u32 	%rd79, %r13;
	add.s64 	%rd47, %rd18, %rd15;
	shl.b64 	%rd48, %rd47, 3;
	add.s64 	%rd49, %rd2, %rd48;
	ld.global.f64 	%fd3, [%rd49];
	add.s64 	%rd50, %rd16, %rd78;
	shl.b64 	%rd51, %rd50, 3;
	add.s64 	%rd52, %rd1, %rd51;
	st.global.f64 	[%rd52], %fd3;
$L__BB1_10:
	setp.lt.u64 	%p8, %rd11, 3;
	@%p8 bra 	$L__BB1_12;
$L__BB1_11:
	cvt.u32.u64 	%r14, %rd79;
	add.s64 	%rd53, %rd79, %rd18;
	shl.b64 	%rd54, %rd53, 3;
	add.s64 	%rd55, %rd2, %rd54;
	ld.global.f64 	%fd4, [%rd55];
	mad.lo.s64 	%rd56, %rd79, %rd24, %rd78;
	shl.b64 	%rd57, %rd56, 3;
	add.s64 	%rd58, %rd1, %rd57;
	st.global.f64 	[%rd58], %fd4;
	add.s32 	%r15, %r1, %r14;
	cvt.u64.u32 	%rd59, %r15;
	shl.b64 	%rd60, %rd5, 3;
	add.s64 	%rd61, %rd55, %rd60;
	ld.global.f64 	%fd5, [%rd61];
	mad.lo.s64 	%rd62, %rd24, %rd59, %rd78;
	shl.b64 	%rd63, %rd62, 3;
	add.s64 	%rd64, %rd1, %rd63;
	st.global.f64 	[%rd64], %fd5;
	add.s32 	%r16, %r15, %r1;
	cvt.u64.u32 	%rd65, %r16;
	add.s64 	%rd66, %rd61, %rd60;
	ld.global.f64 	%fd6, [%rd66];
	mad.lo.s64 	%rd67, %rd24, %rd65, %rd78;
	shl.b64 	%rd68, %rd67, 3;
	add.s64 	%rd69, %rd1, %rd68;
	st.global.f64 	[%rd69], %fd6;
	add.s32 	%r17, %r16, %r1;
	cvt.u64.u32 	%rd70, %r17;
	add.s64 	%rd71, %rd18, %rd70;
	shl.b64 	%rd72, %rd71, 3;
	add.s64 	%rd73, %rd2, %rd72;
	ld.global.f64 	%fd7, [%rd73];
	mad.lo.s64 	%rd74, %rd24, %rd70, %rd78;
	shl.b64 	%rd75, %rd74, 3;
	add.s64 	%rd76, %rd1, %rd75;
	st.global.f64 	[%rd76], %fd7;
	add.s32 	%r18, %r17, %r1;
	cvt.u64.u32 	%rd79, %r18;
	setp.gt.u64 	%p9, %rd25, %rd79;
	@%p9 bra 	$L__BB1_11;
$L__BB1_12:
	cvt.u32.u64 	%r19, %rd78;
	add.s32 	%r21, %r20, %r19;
	cvt.u64.u32 	%rd78, %r21;
	setp.gt.u64 	%p10, %rd24, %rd78;
	@%p10 bra 	$L__BB1_5;
$L__BB1_13:
	ret;

}


// ===== COMPILED SASS (sm_100) =====

	.target	sm_100

	.elftype	@"ET_EXEC"


//--------------------- .note.nv.tkinfo           --------------------------
	.section	.note.nv.tkinfo,"",@"SHT_NOTE"
	.sectionflags	@"SHF_NOTE_NV_TKINFO"
	.tkinfo
        /*0018*/ 	.word	0x00000002
        /*0030*/ 	.string	""
        /*0030*/ 	.string	"ptxas"
        /*0030*/ 	.string	"Cuda compilation tools, release 13.0, V13.0.88"
        /*0030*/ 	.string	"Build cuda_13.0.r13.0/compiler.36424714_0"
        /*0030*/ 	.string	"-arch sm_100 -m 64 "



//--------------------- .note.nv.cuinfo           --------------------------
	.section	.note.nv.cuinfo,"",@"SHT_NOTE"
	.sectionflags	@"SHF_NOTE_NV_CUINFO"
        /*0018*/ 	.short	0x0002
        /*001a*/ 	.short	0x0064
        /*001c*/ 	.short	0x0082
	.zero		2


//--------------------- .nv.info                  --------------------------
	.section	.nv.info,"",@"SHT_CUDA_INFO"
	.align	4


	//----- nvinfo : EIATTR_REGCOUNT
	.align		4
        /*0000*/ 	.byte	0x04, 0x2f
        /*0002*/ 	.short	(.L_1 - .L_0)
	.align		4
.L_0:
        /*0004*/ 	.word	index@(_Z17matrix_vector_mulPdS_S_mm)
        /*0008*/ 	.word	0x00000020


	//----- nvinfo : EIATTR_FRAME_SIZE
	.align		4
.L_1:
        /*000c*/ 	.byte	0x04, 0x11
        /*000e*/ 	.short	(.L_3 - .L_2)
	.align		4
.L_2:
        /*0010*/ 	.word	index@($__internal_1_$__cuda_sm20_div_u64)
        /*0014*/ 	.word	0x00000000


	//----- nvinfo : EIATTR_FRAME_SIZE
	.align		4
.L_3:
        /*0018*/ 	.byte	0x04, 0x11
        /*001a*/ 	.short	(.L_5 - .L_4)
	.align		4
.L_4:
        /*001c*/ 	.word	index@(_Z17matrix_vector_mulPdS_S_mm)
        /*0020*/ 	.word	0x00000000


	//----- nvinfo : EIATTR_REGCOUNT
	.align		4
.L_5:
        /*0024*/ 	.byte	0x04, 0x2f
        /*0026*/ 	.short	(.L_7 - .L_6)
	.align		4
.L_6:
        /*0028*/ 	.word	index@(_Z16matrix_transposePdS_mm)
        /*002c*/ 	.word	0x00000020


	//----- nvinfo : EIATTR_FRAME_SIZE
	.align		4
.L_7:
        /*0030*/ 	.byte	0x04, 0x11
        /*0032*/ 	.short	(.L_9 - .L_8)
	.align		4
.L_8:
        /*0034*/ 	.word	index@($__internal_0_$__cuda_sm20_div_u64)
        /*0038*/ 	.word	0x00000000


	//----- nvinfo : EIATTR_FRAME_SIZE
	.align		4
.L_9:
        /*003c*/ 	.byte	0x04, 0x11
        /*003e*/ 	.short	(.L_11 - .L_10)
	.align		4
.L_10:
        /*0040*/ 	.word	index@(_Z16matrix_transposePdS_mm)
        /*0044*/ 	.word	0x00000000


	//----- nvinfo : EIATTR_MIN_STACK_SIZE
	.align		4
.L_11:
        /*0048*/ 	.byte	0x04, 0x12
        /*004a*/ 	.short	(.L_13 - .L_12)
	.align		4
.L_12:
        /*004c*/ 	.word	index@(_Z16matrix_transposePdS_mm)
        /*0050*/ 	.word	0x00000000


	//----- nvinfo : EIATTR_MIN_STACK_SIZE
	.align		4
.L_13:
        /*0054*/ 	.byte	0x04, 0x12
        /*0056*/ 	.short	(.L_15 - .L_14)
	.align		4
.L_14:
        /*0058*/ 	.word	index@(_Z17matrix_vector_mulPdS_S_mm)
        /*005c*/ 	.word	0x00000000
.L_15:


//--------------------- .nv.compat                --------------------------
	.section	.nv.compat,"",@"SHT_CUDA_COMPAT_INFO"
	.align	4
        /*0000*/ 	.byte	0x02, 0x09, 0x00, 0x00, 0x02, 0x02, 0x01, 0x00, 0x02, 0x05, 0x05, 0x00, 0x03, 0x07, 0x01, 0x01
        /*0010*/ 	.byte	0x02, 0x03, 0x00, 0x00, 0x02, 0x06, 0x01, 0x00, 0x04, 0x0b, 0x08, 0x00, 0x01, 0x00, 0x00, 0x00
        /*0020*/ 	.byte	0x00, 0x00, 0x00, 0x00


//--------------------- .nv.info._Z16matrix_transposePdS_mm --------------------------
	.section	.nv.info._Z16matrix_transposePdS_mm,"",@"SHT_CUDA_INFO"
	.sectionflags	@""
	.align	4


	//----- nvinfo : EIATTR_CUDA_API_VERSION
	.align		4
        /*0000*/ 	.byte	0x04, 0x37
        /*0002*/ 	.short	(.L_17 - .L_16)
.L_16:
        /*0004*/ 	.word	0x00000082


	//----- nvinfo : EIATTR_KPARAM_INFO
	.align		4
.L_17:
        /*0008*/ 	.byte	0x04, 0x17
        /*000a*/ 	.short	(.L_19 - .L_18)
.L_18:
        /*000c*/ 	.word	0x00000000
        /*0010*/ 	.short	0x0003
        /*0012*/ 	.short	0x0018
        /*0014*/ 	.byte	0x00, 0xf0, 0x21, 0x00


	//----- nvinfo : EIATTR_KPARAM_INFO
	.align		4
.L_19:
        /*0018*/ 	.byte	0x04, 0x17
        /*001a*/ 	.short	(.L_21 - .L_20)
.L_20:
        /*001c*/ 	.word	0x00000000
        /*0020*/ 	.short	0x0002
        /*0022*/ 	.short	0x0010
        /*0024*/ 	.byte	0x00, 0xf0, 0x21, 0x00


	//----- nvinfo : EIATTR_KPARAM_INFO
	.align		4
.L_21:
        /*0028*/ 	.byte	0x04, 0x17
        /*002a*/ 	.short	(.L_23 - .L_22)
.L_22:
        /*002c*/ 	.word	0x00000000
        /*0030*/ 	.short	0x0001
        /*0032*/ 	.short	0x0008
        /*0034*/ 	.byte	0x00, 0xf5, 0x21, 0x00


	//----- nvinfo : EIATTR_KPARAM_INFO
	.align		4
.L_23:
        /*0038*/ 	.byte	0x04, 0x17
        /*003a*/ 	.short	(.L_25 - .L_24)
.L_24:
        /*003c*/ 	.word	0x00000000
        /*0040*/ 	.short	0x0000
        /*0042*/ 	.short	0x0000
        /*0044*/ 	.byte	0x00, 0xf5, 0x21, 0x00


	//----- nvinfo : EIATTR_SPARSE_MMA_MASK
	.align		4
.L_25:
        /*0048*/ 	.byte	0x03, 0x50
        /*004a*/ 	.short	0x0000


	//----- nvinfo : EIATTR_MAXREG_COUNT
	.align		4
        /*004c*/ 	.byte	0x03, 0x1b
        /*004e*/ 	.short	0x00ff


	//----- nvinfo : EIATTR_MERCURY_ISA_VERSION
	.align		4
        /*0050*/ 	.byte	0x03, 0x5f
        /*0052*/ 	.short	0x0101


	//----- nvinfo : EIATTR_VRC_CTA_INIT_COUNT
	.align		4
        /*0054*/ 	.byte	0x02, 0x4a
	.zero		1
	.zero		1


	//----- nvinfo : EIATTR_EXIT_INSTR_OFFSETS
	.align		4
        /*0058*/ 	.byte	0x04, 0x1c
        /*005a*/ 	.short	(.L_27 - .L_26)


	//   ....[0]....
.L_26:
        /*005c*/ 	.word	0x00000050


	//   ....[1]....
        /*0060*/ 	.word	0x00000b20


	//----- nvinfo : EIATTR_CRS_STACK_SIZE
	.align		4
.L_27:
        /*0064*/ 	.byte	0x04, 0x1e
        /*0066*/ 	.short	(.L_29 - .L_28)
.L_28:
        /*0068*/ 	.word	0x00000000


	//----- nvinfo : EIATTR_CBANK_PARAM_SIZE
	.align		4
.L_29:
        /*006c*/ 	.byte	0x03, 0x19
        /*006e*/ 	.short	0x0020


	//----- nvinfo : EIATTR_PARAM_CBANK
	.align		4
        /*0070*/ 	.byte	0x04, 0x0a
        /*0072*/ 	.short	(.L_31 - .L_30)
	.align		4
.L_30:
        /*0074*/ 	.word	index@(.nv.constant0._Z16matrix_transposePdS_mm)
        /*0078*/ 	.short	0x0380
        /*007a*/ 	.short	0x0020


	//----- nvinfo : EIATTR_SW_WAR
	.align		4
.L_31:
        /*007c*/ 	.byte	0x04, 0x36
        /*007e*/ 	.short	(.L_33 - .L_32)
.L_32:
        /*0080*/ 	.word	0x00000008
.L_33:


//--------------------- .nv.info._Z17matrix_vector_mulPdS_S_mm --------------------------
	.section	.nv.info._Z17matrix_vector_mulPdS_S_mm,"",@"SHT_CUDA_INFO"
	.sectionflags	@""
	.align	4


	//----- nvinfo : EIATTR_CUDA_API_VERSION
	.align		4
        /*0000*/ 	.byte	0x04, 0x37
        /*0002*/ 	.short	(.L_35 - .L_34)
.L_34:
        /*0004*/ 	.word	0x00000082


	//----- nvinfo : EIATTR_KPARAM_INFO
	.align		4
.L_35:
        /*0008*/ 	.byte	0x04, 0x17
        /*000a*/ 	.short	(.L_37 - .L_36)
.L_36:
        /*000c*/ 	.word	0x00000000
        /*0010*/ 	.short	0x0004
        /*0012*/ 	.short	0x0020
        /*0014*/ 	.byte	0x00, 0xf0, 0x21, 0x00


	//----- nvinfo : EIATTR_KPARAM_INFO
	.align		4
.L_37:
        /*0018*/ 	.byte	0x04, 0x17
        /*001a*/ 	.short	(.L_39 - .L_38)
.L_38:
        /*001c*/ 	.word	0x00000000
        /*0020*/ 	.short	0x0003
        /*0022*/ 	.short	0x0018
        /*0024*/ 	.byte	0x00, 0xf0, 0x21, 0x00


	//----- nvinfo : EIATTR_KPARAM_INFO
	.align		4
.L_39:
        /*0028*/ 	.byte	0x04, 0x17
        /*002a*/ 	.short	(.L_41 - .L_40)
.L_40:
        /*002c*/ 	.word	0x00000000
        /*0030*/ 	.short	0x0002
        /*0032*/ 	.short	0x0010
        /*0034*/ 	.byte	0x00, 0xf5, 0x21, 0x00


	//----- nvinfo : EIATTR_KPARAM_INFO
	.align		4
.L_41:
        /*0038*/ 	.byte	0x04, 0x17
        /*003a*/ 	.short	(.L_43 - .L_42)
.L_42:
        /*003c*/ 	.word	0x00000000
        /*0040*/ 	.short	0x0001
        /*0042*/ 	.short	0x0008
        /*0044*/ 	.byte	0x00, 0xf5, 0x21, 0x00


	//----- nvinfo : EIATTR_KPARAM_INFO
	.align		4
.L_43:
        /*0048*/ 	.byte	0x04, 0x17
        /*004a*/ 	.short	(.L_45 - .L_44)
.L_44:
        /*004c*/ 	.word	0x00000000
        /*0050*/ 	.short	0x0000
        /*0052*/ 	.short	0x0000
        /*0054*/ 	.byte	0x00, 0xf5, 0x21, 0x00


	//----- nvinfo : EIATTR_SPARSE_MMA_MASK
	.align		4
.L_45:
        /*0058*/ 	.byte	0x03, 0x50
        /*005a*/ 	.short	0x0000


	//----- nvinfo : EIATTR_MAXREG_COUNT
	.align		4
        /*005c*/ 	.byte	0x03, 0x1b
        /*005e*/ 	.short	0x00ff


	//----- nvinfo : EIATTR_NUM_BARRIERS
	.align		4
        /*0060*/ 	.byte	0x02, 0x4c
        /*0062*/ 	.byte	0x01
	.zero		1


	//----- nvinfo : EIATTR_MERCURY_ISA_VERSION
	.align		4
        /*0064*/ 	.byte	0x03, 0x5f
        /*0066*/ 	.short	0x0101


	//----- nvinfo : EIATTR_VRC_CTA_INIT_COUNT
	.align		4
        /*0068*/ 	.byte	0x02, 0x4a
	.zero		1
	.zero		1


	//----- nvinfo : EIATTR_EXIT_INSTR_OFFSETS
	.align		4
        /*006c*/ 	.byte	0x04, 0x1c
        /*006e*/ 	.short	(.L_47 - .L_46)


	//   ....[0]....
.L_46:
        /*0070*/ 	.word	0x00000050


	//   ....[1]....
        /*0074*/ 	.word	0x00000ba0


	//----- nvinfo : EIATTR_CRS_STACK_SIZE
	.align		4
.L_47:
        /*0078*/ 	.byte	0x04, 0x1e
        /*007a*/ 	.short	(.L_49 - .L_48)
.L_48:
        /*007c*/ 	.word	0x00000000


	//----- nvinfo : EIATTR_CBANK_PARAM_SIZE
	.align		4
.L_49:
        /*0080*/ 	.byte	0x03, 0x19
        /*0082*/ 	.short	0x0028


	//----- nvinfo : EIATTR_PARAM_CBANK
	.align		4
        /*0084*/ 	.byte	0x04, 0x0a
        /*0086*/ 	.short	(.L_51 - .L_50)
	.align		4
.L_50:
        /*0088*/ 	.word	index@(.nv.constant0._Z17matrix_vector_mulPdS_S_mm)
        /*008c*/ 	.short	0x0380
        /*008e*/ 	.short	0x0028


	//----- nvinfo : EIATTR_SW_WAR
	.align		4
.L_51:
        /*0090*/ 	.byte	0x04, 0x36
        /*0092*/ 	.short	(.L_53 - .L_52)
.L_52:
        /*0094*/ 	.word	0x00000008
.L_53:


//--------------------- .nv.callgraph             --------------------------
	.section	.nv.callgraph,"",@"SHT_CUDA_CALLGRAPH"
	.align	4
	.sectionentsize	8
	.align		4
        /*0000*/ 	.word	0x00000000
	.align		4
        /*0004*/ 	.word	0xffffffff
	.align		4
        /*0008*/ 	.word	0x00000000
	.align		4
        /*000c*/ 	.word	0xfffffffe
	.align		4
        /*0010*/ 	.word	0x00000000
	.align		4
        /*0014*/ 	.word	0xfffffffd
	.align		4
        /*0018*/ 	.word	0x00000000
	.align		4
        /*001c*/ 	.word	0xfffffffc


//--------------------- .text._Z16matrix_transposePdS_mm --------------------------
	.section	.text._Z16matrix_transposePdS_mm,"ax",@progbits
	.align	128
        .global         _Z16matrix_transposePdS_mm
        .type           _Z16matrix_transposePdS_mm,@function
        .size           _Z16matrix_transposePdS_mm,(.L_x_22 - _Z16matrix_transposePdS_mm)
        .other          _Z16matrix_transposePdS_mm,@"STO_CUDA_ENTRY STV_DEFAULT"
_Z16matrix_transposePdS_mm:
.text._Z16matrix_transposePdS_mm:
[----:B------:R-:W-:Y:S08]  /*0000*/  LDC R1, c[0x0][0x37c] ;  /* 0x0000df00ff017b82 */ /* 0x000ff00000000800 */
[----:B------:R-:W0:Y:S08]  /*0010*/  S2UR UR4, SR_CTAID.X ;  /* 0x00000000000479c3 */ /* 0x000e300000002500 */
[----:B------:R-:W0:Y:S02]  /*0020*/  LDC.64 R2, c[0x0][0x390] ;  /* 0x0000e400ff027b82 */ /* 0x000e240000000a00 */
[----:B0-----:R-:W-:-:S04]  /*0030*/  ISETP.LE.U32.AND P0, PT, R2, UR4, PT ;  /* 0x0000000402007c0c */ /* 0x001fc8000bf03070 */
[----:B------:R-:W-:-:S13]  /*0040*/  ISETP.GE.U32.AND.EX P0, PT, RZ, R3, PT, P0 ;  /* 0x00000003ff00720c */ /* 0x000fda0003f06100 */
[----:B------:R-:W-:Y:S05]  /*0050*/  @P0 EXIT ;  /* 0x000000000000094d */ /* 0x000fea0003800000 */
[----:B------:R-:W0:Y:S01]  /*0060*/  S2R R0, SR_TID.X ;  /* 0x0000000000007919 */ /* 0x000e220000002100 */
[----:B------:R-:W0:Y:S01]  /*0070*/  LDC R7, c[0x0][0x360] ;  /* 0x0000d800ff077b82 */ /* 0x000e220000000800 */
[----:B------:R-:W1:Y:S01]  /*0080*/  LDCU.64 UR6, c[0x0][0x398] ;  /* 0x00007300ff0677ac */ /* 0x000e620008000a00 */
[----:B------:R-:W-:Y:S01]  /*0090*/  BSSY.RECONVERGENT B0, `(.L_x_0) ;  /* 0x0000025000007945 */ /* 0x000fe20003800200 */
[----:B------:R-:W-:Y:S01]  /*00a0*/  UMOV UR5, URZ ;  /* 0x000000ff00057c82 */ /* 0x000fe20008000000 */
[----:B0-----:R-:W-:-:S04]  /*00b0*/  IADD3 R2, P0, PT, R7, R0, RZ ;  /* 0x0000000007027210 */ /* 0x001fc80007f1e0ff */
[C---:B-1----:R-:W-:Y:S01]  /*00c0*/  ISETP.GT.U32.AND P1, PT, R2.reuse, UR6, PT ;  /* 0x0000000602007c0c */ /* 0x042fe2000bf24070 */
[----:B------:R-:W-:Y:S01]  /*00d0*/  IMAD.X R5, RZ, RZ, RZ, P0 ;  /* 0x000000ffff057224 */ /* 0x000fe200000e06ff */
[----:B------:R-:W-:-:S04]  /*00e0*/  ISETP.GE.U32.AND P0, PT, R2, UR6, PT ;  /* 0x0000000602007c0c */ /* 0x000fc8000bf06070 */
[C---:B------:R-:W-:Y:S02]  /*00f0*/  ISETP.GT.U32.AND.EX P1, PT, R5.reuse, UR7, PT, P1 ;  /* 0x0000000705007c0c */ /* 0x040fe4000bf24110 */
[C---:B------:R-:W-:Y:S02]  /*0100*/  ISETP.GE.U32.AND.EX P0, PT, R5.reuse, UR7, PT, P0 ;  /* 0x0000000705007c0c */ /* 0x040fe4000bf06100 */
[----:B------:R-:W-:Y:S02]  /*0110*/  SEL R3, R2, UR6, P1 ;  /* 0x0000000602037c07 */ /* 0x000fe40008800000 */
[----:B------:R-:W-:Y:S02]  /*0120*/  SEL R6, RZ, 0x1, P0 ;  /* 0x00000001ff067807 */ /* 0x000fe40000000000 */
[----:B------:R-:W-:Y:S02]  /*0130*/  SEL R4, R5, UR7, P1 ;  /* 0x0000000705047c07 */ /* 0x000fe40008800000 */
[----:B------:R-:W-:-:S04]  /*0140*/  IADD3 R2, P0, P1, R3, -R2, -R6 ;  /* 0x8000000203027210 */ /* 0x000fc8000791e806 */
[----:B------:R-:W-:-:S04]  /*0150*/  IADD3.X R3, PT, PT, R4, -0x1, ~R5, P0, P1 ;  /* 0xffffffff04037810 */ /* 0x000fc800007e2c05 */
[----:B------:R-:W-:-:S13]  /*0160*/  ISETP.NE.U32.AND P0, PT, R3, RZ, PT ;  /* 0x000000ff0300720c */ /* 0x000fda0003f05070 */
[----:B------:R-:W-:Y:S05]  /*0170*/  @P0 BRA `(.L_x_1) ;  /* 0x0000000000500947 */ /* 0x000fea0003800000 */
[----:B------:R-:W0:Y:S01]  /*0180*/  I2F.U32.RP R3, R7 ;  /* 0x0000000700037306 */ /* 0x000e220000209000 */
[----:B------:R-:W-:-:S07]  /*0190*/  ISETP.NE.U32.AND P2, PT, R7, RZ, PT ;  /* 0x000000ff0700720c */ /* 0x000fce0003f45070 */
[----:B0-----:R-:W0:Y:S02]  /*01a0*/  MUFU.RCP R3, R3 ;  /* 0x0000000300037308 */ /* 0x001e240000001000 */
[----:B0-----:R-:W-:-:S06]  /*01b0*/  VIADD R4, R3, 0xffffffe ;  /* 0x0ffffffe03047836 */ /* 0x001fcc0000000000 */
[----:B------:R0:W1:Y:S02]  /*01c0*/  F2I.FTZ.U32.TRUNC.NTZ R5, R4 ;  /* 0x0000000400057305 */ /* 0x000064000021f000 */
[----:B0-----:R-:W-:Y:S02]  /*01d0*/  IMAD.MOV.U32 R4, RZ, RZ, RZ ;  /* 0x000000ffff047224 */ /* 0x001fe400078e00ff */
[----:B-1----:R-:W-:-:S04]  /*01e0*/  IMAD.MOV R8, RZ, RZ, -R5 ;  /* 0x000000ffff087224 */ /* 0x002fc800078e0a05 */
[----:B------:R-:W-:-:S04]  /*01f0*/  IMAD R9, R8, R7, RZ ;  /* 0x0000000708097224 */ /* 0x000fc800078e02ff */
[----:B------:R-:W-:-:S04]  /*0200*/  IMAD.HI.U32 R5, R5, R9, R4 ;  /* 0x0000000905057227 */ /* 0x000fc800078e0004 */
[----:B------:R-:W-:Y:S02]  /*0210*/  IMAD.MOV.U32 R9, RZ, RZ, RZ ;  /* 0x000000ffff097224 */ /* 0x000fe400078e00ff */
[----:B------:R-:W-:-:S04]  /*0220*/  IMAD.HI.U32 R8, R5, R2, RZ ;  /* 0x0000000205087227 */ /* 0x000fc800078e00ff */
[----:B------:R-:W-:-:S04]  /*0230*/  IMAD.MOV R5, RZ, RZ, -R8 ;  /* 0x000000ffff057224 */ /* 0x000fc800078e0a08 */
[----:B------:R-:W-:-:S05]  /*0240*/  IMAD R2, R7, R5, R2 ;  /* 0x0000000507027224 */ /* 0x000fca00078e0202 */
[----:B------:R-:W-:-:S13]  /*0250*/  ISETP.GE.U32.AND P0, PT, R2, R7, PT ;  /* 0x000000070200720c */ /* 0x000fda0003f06070 */
[----:B------:R-:W-:Y:S01]  /*0260*/  @P0 IADD3 R2, PT, PT, R2, -R7, RZ ;  /* 0x8000000702020210 */ /* 0x000fe20007ffe0ff */
[----:B------:R-:W-:-:S03]  /*0270*/  @P0 VIADD R8, R8, 0x1 ;  /* 0x0000000108080836 */ /* 0x000fc60000000000 */
[----:B------:R-:W-:-:S13]  /*0280*/  ISETP.GE.U32.AND P1, PT, R2, R7, PT ;  /* 0x000000070200720c */ /* 0x000fda0003f26070 */
[----:B------:R-:W-:Y:S01]  /*0290*/  @P1 VIADD R8, R8, 0x1 ;  /* 0x0000000108081836 */ /* 0x000fe20000000000 */
[----:B------:R-:W-:Y:S01]  /*02a0*/  @!P2 LOP3.LUT R8, RZ, R7, RZ, 0x33, !PT ;  /* 0x00000007ff08a212 */ /* 0x000fe200078e33ff */
[----:B------:R-:W-:Y:S06]  /*02b0*/  BRA `(.L_x_2) ;  /* 0x0000000000087947 */ /* 0x000fec0003800000 */
.L_x_1:
[----:B------:R-:W-:-:S07]  /*02c0*/  MOV R4, 0x2e0 ;  /* 0x000002e000047802 */ /* 0x000fce0000000f00 */
[----:B------:R-:W-:Y:S05]  /*02d0*/  CALL.REL.NOINC `($__internal_0_$__cuda_sm20_div_u64) ;  /* 0x0000000800147944 */ /* 0x000fea0003c00000 */
.L_x_2:
[----:B------:R-:W-:Y:S05]  /*02e0*/  BSYNC.RECONVERGENT B0 ;  /* 0x0000000000007941 */ /* 0x000fea0003800200 */
.L_x_0:
[----:B------:R-:W-:Y:S01]  /*02f0*/  IADD3 R6, P0, PT, R8, R6, RZ ;  /* 0x0000000608067210 */ /* 0x000fe20007f1e0ff */
[----:B------:R-:W0:Y:S04]  /*0300*/  LDCU UR6, c[0x0][0x370] ;  /* 0x00006e00ff0677ac */ /* 0x000e280008000800 */
[----:B------:R-:W-:Y:S01]  /*0310*/  IMAD.X R8, RZ, RZ, R9, P0 ;  /* 0x000000ffff087224 */ /* 0x000fe200000e0609 */
[----:B------:R-:W1:Y:S07]  /*0320*/  LDCU.64 UR8, c[0x0][0x358] ;  /* 0x00006b00ff0877ac */ /* 0x000e6e0008000a00 */
.L_x_8:
[----:B--2---:R-:W2:Y:S01]  /*0330*/  LDC.64 R4, c[0x0][0x398] ;  /* 0x0000e600ff047b82 */ /* 0x004ea20000000a00 */
[----:B---3--:R-:W3:Y:S01]  /*0340*/  LDCU.128 UR12, c[0x0][0x380] ;  /* 0x00007000ff0c77ac */ /* 0x008ee20008000c00 */
[----:B------:R-:W-:Y:S01]  /*0350*/  BSSY.RECONVERGENT B0, `(.L_x_3) ;  /* 0x0000077000007945 */ /* 0x000fe20003800200 */
[----:B--2---:R-:W-:-:S04]  /*0360*/  ISETP.GE.U32.AND P0, PT, R0, R4, PT ;  /* 0x000000040000720c */ /* 0x004fc80003f06070 */
[----:B------:R-:W-:-:S13]  /*0370*/  ISETP.GE.U32.AND.EX P0, PT, RZ, R5, PT, P0 ;  /* 0x00000005ff00720c */ /* 0x000fda0003f06100 */
[----:B---34-:R-:W-:Y:S05]  /*0380*/  @P0 BRA `(.L_x_4) ;  /* 0x0000000400cc0947 */ /* 0x018fea0003800000 */
[----:B------:R-:W-:Y:S01]  /*0390*/  LOP3.LUT R24, R6, 0x3, RZ, 0xc0, !PT ;  /* 0x0000000306187812 */ /* 0x000fe200078ec0ff */
[----:B------:R-:W-:Y:S01]  /*03a0*/  BSSY.RECONVERGENT B1, `(.L_x_5) ;  /* 0x0000037000017945 */ /* 0x000fe20003800200 */
[----:B------:R-:W-:Y:S01]  /*03b0*/  MOV R2, R0 ;  /* 0x0000000000027202 */ /* 0x000fe20000000f00 */
[----:B------:R-:W-:Y:S01]  /*03c0*/  IMAD.MOV.U32 R3, RZ, RZ, RZ ;  /* 0x000000ffff037224 */ /* 0x000fe200078e00ff */
[----:B------:R-:W-:-:S04]  /*03d0*/  ISETP.NE.U32.AND P0, PT, R24, 0x3, PT ;  /* 0x000000031800780c */ /* 0x000fc80003f05070 */
[----:B------:R-:W-:-:S13]  /*03e0*/  ISETP.NE.AND.EX P0, PT, RZ, RZ, PT, P0 ;  /* 0x000000ffff00720c */ /* 0x000fda0003f05300 */
[----:B------:R-:W-:Y:S05]  /*03f0*/  @!P0 BRA `(.L_x_6) ;  /* 0x0000000000c48947 */ /* 0x000fea0003800000 */
[----:B------:R-:W2:Y:S01]  /*0400*/  LDC.64 R12, c[0x0][0x380] ;  /* 0x0000e000ff0c7b82 */ /* 0x000ea20000000a00 */
[C---:B------:R-:W-:Y:S02]  /*0410*/  IMAD R10, R4.reuse, UR5, RZ ;  /* 0x00000005040a7c24 */ /* 0x040fe4000f8e02ff */
[----:B------:R-:W-:-:S04]  /*0420*/  IMAD.WIDE.U32 R2, R4, UR4, R2 ;  /* 0x0000000404027c25 */ /* 0x000fc8000f8e0002 */
[----:B------:R-:W-:Y:S01]  /*0430*/  IMAD R9, R5, UR4, R10 ;  /* 0x0000000405097c24 */ /* 0x000fe2000f8e020a */
[----:B------:R-:W3:Y:S03]  /*0440*/  LDC.64 R14, c[0x0][0x390] ;  /* 0x0000e400ff0e7b82 */ /* 0x000ee60000000a00 */
[----:B------:R-:W-:-:S05]  /*0450*/  IMAD.IADD R3, R3, 0x1, R9 ;  /* 0x0000000103037824 */ /* 0x000fca00078e0209 */
[----:B------:R-:W4:Y:S01]  /*0460*/  LDC.64 R16, c[0x0][0x388] ;  /* 0x0000e200ff107b82 */ /* 0x000f220000000a00 */
[----:B--2---:R-:W-:-:S04]  /*0470*/  LEA R18, P0, R2, R12, 0x3 ;  /* 0x0000000c02127211 */ /* 0x004fc800078018ff */
[----:B------:R-:W-:-:S06]  /*0480*/  LEA.HI.X R19, R2, R13, R3, 0x3, P0 ;  /* 0x0000000d02137211 */ /* 0x000fcc00000f1c03 */
[----:B-1----:R-:W2:Y:S01]  /*0490*/  LDG.E.64 R18, desc[UR8][R18.64] ;  /* 0x0000000812127981 */ /* 0x002ea2000c1e1b00 */
[----:B------:R-:W-:Y:S02]  /*04a0*/  IMAD.U32 R10, RZ, RZ, UR4 ;  /* 0x00000004ff0a7e24 */ /* 0x000fe4000f8e00ff */
[----:B------:R-:W-:Y:S02]  /*04b0*/  IMAD.U32 R11, RZ, RZ, UR5 ;  /* 0x00000005ff0b7e24 */ /* 0x000fe4000f8e00ff */
[----:B---3--:R-:W-:-:S04]  /*04c0*/  IMAD.WIDE.U32 R2, R0, R14, R10 ;  /* 0x0000000e00027225 */ /* 0x008fc800078e000a */
[----:B------:R-:W-:Y:S01]  /*04d0*/  IMAD R3, R0, R15, R3 ;  /* 0x0000000f00037224 */ /* 0x000fe200078e0203 */
[----:B----4-:R-:W-:-:S04]  /*04e0*/  LEA R20, P0, R2, R16, 0x3 ;  /* 0x0000001002147211 */ /* 0x010fc800078018ff */
[----:B------:R-:W-:Y:S01]  /*04f0*/  LEA.HI.X R21, R2, R17, R3, 0x3, P0 ;  /* 0x0000001102157211 */ /* 0x000fe200000f1c03 */
[----:B------:R-:W-:Y:S01]  /*0500*/  IMAD.MOV.U32 R3, RZ, RZ, RZ ;  /* 0x000000ffff037224 */ /* 0x000fe200078e00ff */
[----:B------:R-:W-:Y:S02]  /*0510*/  ISETP.NE.U32.AND P0, PT, R24, RZ, PT ;  /* 0x000000ff1800720c */ /* 0x000fe40003f05070 */
[----:B------:R-:W-:Y:S02]  /*0520*/  IADD3 R2, PT, PT, R7, R0, RZ ;  /* 0x0000000007027210 */ /* 0x000fe40007ffe0ff */
[----:B------:R-:W-:Y:S01]  /*0530*/  ISETP.NE.AND.EX P0, PT, RZ, RZ, PT, P0 ;  /* 0x000000ffff00720c */ /* 0x000fe20003f05300 */
[----:B--2---:R2:W-:-:S12]  /*0540*/  STG.E.64 desc[UR8][R20.64], R18 ;  /* 0x0000001214007986 */ /* 0x0045d8000c101b08 */
[----:B------:R-:W-:Y:S05]  /*0550*/  @!P0 BRA `(.L_x_6) ;  /* 0x00000000006c8947 */ /* 0x000fea0003800000 */
[----:B--2---:R-:W-:-:S04]  /*0560*/  IMAD.WIDE.U32 R18, R4, UR4, R2 ;  /* 0x0000000404127c25 */ /* 0x004fc8000f8e0002 */
[----:B------:R-:W-:Y:S01]  /*0570*/  IMAD.IADD R3, R9, 0x1, R19 ;  /* 0x0000000109037824 */ /* 0x000fe200078e0213 */
[----:B------:R-:W-:-:S04]  /*0580*/  LEA R26, P0, R18, R12, 0x3 ;  /* 0x0000000c121a7211 */ /* 0x000fc800078018ff */
[----:B------:R-:W-:-:S05]  /*0590*/  LEA.HI.X R27, R18, R13, R3, 0x3, P0 ;  /* 0x0000000d121b7211 */ /* 0x000fca00000f1c03 */
[----:B------:R-:W2:Y:S01]  /*05a0*/  LDG.E.64 R18, desc[UR8][R26.64] ;  /* 0x000000081a127981 */ /* 0x000ea2000c1e1b00 */
[----:B------:R-:W-:-:S04]  /*05b0*/  IMAD.WIDE.U32 R20, R2, R14, R10 ;  /* 0x0000000e02147225 */ /* 0x000fc800078e000a */
[----:B------:R-:W-:Y:S01]  /*05c0*/  IMAD R3, R2, R15, R21 ;  /* 0x0000000f02037224 */ /* 0x000fe200078e0215 */
[----:B------:R-:W-:Y:S01]  /*05d0*/  LEA R22, P0, R20, R16, 0x3 ;  /* 0x0000001014167211 */ /* 0x000fe200078018ff */
[----:B------:R-:W-:-:S03]  /*05e0*/  IMAD.IADD R2, R2, 0x1, R7 ;  /* 0x0000000102027824 */ /* 0x000fc600078e0207 */
[----:B------:R-:W-:Y:S01]  /*05f0*/  LEA.HI.X R23, R20, R17, R3, 0x3, P0 ;  /* 0x0000001114177211 */ /* 0x000fe200000f1c03 */
[----:B------:R-:W-:Y:S01]  /*0600*/  IMAD.MOV.U32 R3, RZ, RZ, RZ ;  /* 0x000000ffff037224 */ /* 0x000fe200078e00ff */
[----:B------:R-:W-:-:S04]  /*0610*/  ISETP.NE.U32.AND P0, PT, R24, 0x1, PT ;  /* 0x000000011800780c */ /* 0x000fc80003f05070 */
[----:B------:R-:W-:Y:S01]  /*0620*/  ISETP.NE.AND.EX P0, PT, RZ, RZ, PT, P0 ;  /* 0x000000ffff00720c */ /* 0x000fe20003f05300 */
[----:B--2---:R3:W-:-:S12]  /*0630*/  STG.E.64 desc[UR8][R22.64], R18 ;  /* 0x0000001216007986 */ /* 0x0047d8000c101b08 */
[----:B------:R-:W-:Y:S05]  /*0640*/  @!P0 BRA `(.L_x_6) ;  /* 0x0000000000308947 */ /* 0x000fea0003800000 */
[----:B---3--:R-:W-:-:S05]  /*0650*/  IMAD.WIDE.U32 R18, R4, UR4, R2 ;  /* 0x0000000404127c25 */ /* 0x008fca000f8e0002 */
[----:B------:R-:W-:Y:S02]  /*0660*/  IADD3 R9, PT, PT, R9, R19, RZ ;  /* 0x0000001309097210 */ /* 0x000fe40007ffe0ff */
[----:B------:R-:W-:-:S04]  /*0670*/  LEA R12, P0, R18, R12, 0x3 ;  /* 0x0000000c120c7211 */ /* 0x000fc800078018ff */
[----:B------:R-:W-:-:S06]  /*0680*/  LEA.HI.X R13, R18, R13, R9, 0x3, P0 ;  /* 0x0000000d120d7211 */ /* 0x000fcc00000f1c09 */
[----:B------:R-:W2:Y:S01]  /*0690*/  LDG.E.64 R12, desc[UR8][R12.64] ;  /* 0x000000080c0c7981 */ /* 0x000ea2000c1e1b00 */
[----:B------:R-:W-:-:S04]  /*06a0*/  IMAD.WIDE.U32 R10, R2, R14, R10 ;  /* 0x0000000e020a7225 */ /* 0x000fc800078e000a */
[----:B------:R-:W-:Y:S01]  /*06b0*/  IMAD R15, R2, R15, R11 ;  /* 0x0000000f020f7224 */ /* 0x000fe200078e020b */
[----:B------:R-:W-:Y:S01]  /*06c0*/  LEA R16, P0, R10, R16, 0x3 ;  /* 0x000000100a107211 */ /* 0x000fe200078018ff */
[----:B------:R-:W-:Y:S02]  /*06d0*/  IMAD.IADD R2, R2, 0x1, R7 ;  /* 0x0000000102027824 */ /* 0x000fe400078e0207 */
[----:B------:R-:W-:Y:S01]  /*06e0*/  IMAD.MOV.U32 R3, RZ, RZ, RZ ;  /* 0x000000ffff037224 */ /* 0x000fe200078e00ff */
[----:B------:R-:W-:-:S05]  /*06f0*/  LEA.HI.X R17, R10, R17, R15, 0x3, P0 ;  /* 0x000000110a117211 */ /* 0x000fca00000f1c0f */
[----:B--2---:R4:W-:Y:S04]  /*0700*/  STG.E.64 desc[UR8][R16.64], R12 ;  /* 0x0000000c10007986 */ /* 0x0049e8000c101b08 */
.L_x_6:
[----:B01----:R-:W-:Y:S05]  /*0710*/  BSYNC.RECONVERGENT B1 ;  /* 0x0000000000017941 */ /* 0x003fea0003800200 */
.L_x_5:
[----:B------:R-:W-:-:S04]  /*0720*/  ISETP.GE.U32.AND P0, PT, R6, 0x3, PT ;  /* 0x000000030600780c */ /* 0x000fc80003f06070 */
[----:B------:R-:W-:-:S13]  /*0730*/  ISETP.GE.U32.AND.EX P0, PT, R8, RZ, PT, P0 ;  /* 0x000000ff0800720c */ /* 0x000fda0003f06100 */
[----:B------:R-:W-:Y:S05]  /*0740*/  @!P0 BRA `(.L_x_4) ;  /* 0x0000000000dc8947 */ /* 0x000fea0003800000 */
[----:B------:R-:W0:Y:S01]  /*0750*/  LDC.64 R10, c[0x0][0x390] ;  /* 0x0000e400ff0a7b82 */ /* 0x000e220000000a00 */
[----:B----4-:R-:W-:Y:S01]  /*0760*/  IMAD.SHL.U32 R12, R7, 0x8, RZ ;  /* 0x00000008070c7824 */ /* 0x010fe200078e00ff */
[----:B------:R-:W-:-:S07]  /*0770*/  SHF.R.U32.HI R9, RZ, 0x1d, R7 ;  /* 0x0000001dff097819 */ /* 0x000fce0000011607 */
.L_x_7:
[----:B------:R-:W-:Y:S01]  /*0780*/  MOV R15, R3 ;  /* 0x00000003000f7202 */ /* 0x000fe20000000f00 */
[C---:B------:R-:W-:Y:S02]  /*0790*/  IMAD R16, R4.reuse, UR5, RZ ;  /* 0x0000000504107c24 */ /* 0x040fe4000f8e02ff */
[----:B------:R-:W-:Y:S02]  /*07a0*/  IMAD.MOV.U32 R14, RZ, RZ, R2 ;  /* 0x000000ffff0e7224 */ /* 0x000fe400078e0002 */
[----:B------:R-:W-:Y:S02]  /*07b0*/  IMAD R13, R5, UR4, R16 ;  /* 0x00000004050d7c24 */ /* 0x000fe4000f8e0210 */
[----:B------:R-:W-:-:S04]  /*07c0*/  IMAD.WIDE.U32 R14, R4, UR4, R14 ;  /* 0x00000004040e7c25 */ /* 0x000fc8000f8e000e */
[----:B------:R-:W-:Y:S01]  /*07d0*/  IMAD.IADD R15, R13, 0x1, R15 ;  /* 0x000000010d0f7824 */ /* 0x000fe200078e020f */
[----:B---3--:R-:W-:-:S04]  /*07e0*/  LEA R22, P0, R14, UR12, 0x3 ;  /* 0x0000000c0e167c11 */ /* 0x008fc8000f8018ff */
[----:B------:R-:W-:-:S05]  /*07f0*/  LEA.HI.X R23, R14, UR13, R15, 0x3, P0 ;  /* 0x0000000d0e177c11 */ /* 0x000fca00080f1c0f */
[----:B------:R-:W3:Y:S01]  /*0800*/  LDG.E.64 R16, desc[UR8][R22.64] ;  /* 0x0000000816107981 */ /* 0x000ee2000c1e1b00 */
[----:B0-----:R-:W-:Y:S01]  /*0810*/  IMAD R3, R3, R10, RZ ;  /* 0x0000000a03037224 */ /* 0x001fe200078e02ff */
[----:B------:R-:W-:Y:S01]  /*0820*/  IADD3 R14, P1, PT, R12, R22, RZ ;  /* 0x000000160c0e7210 */ /* 0x000fe20007f3e0ff */
[----:B--2---:R-:W-:-:S04]  /*0830*/  IMAD.WIDE.U32 R18, R2, R10, UR4 ;  /* 0x0000000402127e25 */ /* 0x004fc8000f8e000a */
[----:B------:R-:W-:Y:S01]  /*0840*/  IMAD R3, R2, R11, R3 ;  /* 0x0000000b02037224 */ /* 0x000fe200078e0203 */
[----:B------:R-:W-:Y:S01]  /*0850*/  LEA R20, P0, R18, UR14, 0x3 ;  /* 0x0000000e12147c11 */ /* 0x000fe2000f8018ff */
[----:B------:R-:W-:Y:S02]  /*0860*/  IMAD.X R15, R9, 0x1, R23, P1 ;  /* 0x00000001090f7824 */ /* 0x000fe400008e0617 */
[----:B------:R-:W-:-:S05]  /*0870*/  IMAD.IADD R3, R19, 0x1, R3 ;  /* 0x0000000113037824 */ /* 0x000fca00078e0203 */
[----:B------:R-:W-:Y:S01]  /*0880*/  LEA.HI.X R21, R18, UR15, R3, 0x3, P0 ;  /* 0x0000000f12157c11 */ /* 0x000fe200080f1c03 */
[----:B------:R-:W-:-:S04]  /*0890*/  IMAD.IADD R18, R7, 0x1, R2 ;  /* 0x0000000107127824 */ /* 0x000fc800078e0202 */
[----:B---3--:R0:W-:Y:S04]  /*08a0*/  STG.E.64 desc[UR8][R20.64], R16 ;  /* 0x0000001014007986 */ /* 0x0081e8000c101b08 */
[----:B------:R-:W2:Y:S01]  /*08b0*/  LDG.E.64 R22, desc[UR8][R14.64] ;  /* 0x000000080e167981 */ /* 0x000ea2000c1e1b00 */
[----:B------:R-:W-:Y:S01]  /*08c0*/  IMAD.WIDE.U32 R2, R18, R10, UR4 ;  /* 0x0000000412027e25 */ /* 0x000fe2000f8e000a */
[----:B------:R-:W-:-:S03]  /*08d0*/  IADD3 R28, P1, PT, R12, R14, RZ ;  /* 0x0000000e0c1c7210 */ /* 0x000fc60007f3e0ff */
[----:B------:R-:W-:Y:S01]  /*08e0*/  IMAD R3, R18, R11, R3 ;  /* 0x0000000b12037224 */ /* 0x000fe200078e0203 */
[C---:B------:R-:W-:Y:S02]  /*08f0*/  LEA R24, P0, R2.reuse, UR14, 0x3 ;  /* 0x0000000e02187c11 */ /* 0x040fe4000f8018ff */
[----:B------:R-:W-:Y:S02]  /*0900*/  IADD3.X R29, PT, PT, R9, R15, RZ, P1, !PT ;  /* 0x0000000f091d7210 */ /* 0x000fe40000ffe4ff */
[----:B------:R-:W-:Y:S01]  /*0910*/  LEA.HI.X R25, R2, UR15, R3, 0x3, P0 ;  /* 0x0000000f02197c11 */ /* 0x000fe200080f1c03 */
[--C-:B------:R-:W-:Y:S02]  /*0920*/  IMAD.IADD R26, R18, 0x1, R7.reuse ;  /* 0x00000001121a7824 */ /* 0x100fe400078e0207 */
[----:B0-----:R-:W-:Y:S02]  /*0930*/  IMAD.MOV.U32 R17, RZ, RZ, RZ ;  /* 0x000000ffff117224 */ /* 0x001fe400078e00ff */
[C---:B------:R-:W-:Y:S01]  /*0940*/  IMAD.IADD R16, R26.reuse, 0x1, R7 ;  /* 0x000000011a107824 */ /* 0x040fe200078e0207 */
[----:B--2---:R-:W-:Y:S04]  /*0950*/  STG.E.64 desc[UR8][R24.64], R22 ;  /* 0x0000001618007986 */ /* 0x004fe8000c101b08 */
[----:B------:R-:W2:Y:S01]  /*0960*/  LDG.E.64 R2, desc[UR8][R28.64] ;  /* 0x000000081c027981 */ /* 0x000ea2000c1e1b00 */
[----:B------:R-:W-:-:S04]  /*0970*/  IMAD.WIDE.U32 R20, R26, R10, UR4 ;  /* 0x000000041a147e25 */ /* 0x000fc8000f8e000a */
[----:B------:R-:W-:Y:S01]  /*0980*/  IMAD.WIDE.U32 R18, R4, UR4, R16 ;  /* 0x0000000404127c25 */ /* 0x000fe2000f8e0010 */
[----:B------:R-:W-:-:S03]  /*0990*/  LEA R14, P0, R20, UR14, 0x3 ;  /* 0x0000000e140e7c11 */ /* 0x000fc6000f8018ff */
[----:B------:R-:W-:Y:S01]  /*09a0*/  IMAD R15, R26, R11, R21 ;  /* 0x0000000b1a0f7224 */ /* 0x000fe200078e0215 */
[----:B------:R-:W-:Y:S01]  /*09b0*/  LEA R26, P1, R18, UR12, 0x3 ;  /* 0x0000000c121a7c11 */ /* 0x000fe2000f8218ff */
[----:B------:R-:W-:-:S03]  /*09c0*/  IMAD.IADD R13, R13, 0x1, R19 ;  /* 0x000000010d0d7824 */ /* 0x000fc600078e0213 */
[----:B------:R-:W-:Y:S02]  /*09d0*/  LEA.HI.X R15, R20, UR15, R15, 0x3, P0 ;  /* 0x0000000f140f7c11 */ /* 0x000fe400080f1c0f */
[----:B------:R-:W-:-:S03]  /*09e0*/  LEA.HI.X R27, R18, UR13, R13, 0x3, P1 ;  /* 0x0000000d121b7c11 */ /* 0x000fc600088f1c0d */
[----:B--2---:R0:W-:Y:S04]  /*09f0*/  STG.E.64 desc[UR8][R14.64], R2 ;  /* 0x000000020e007986 */ /* 0x0041e8000c101b08 */
[----:B------:R-:W2:Y:S01]  /*0a00*/  LDG.E.64 R26, desc[UR8][R26.64] ;  /* 0x000000081a1a7981 */ /* 0x000ea2000c1e1b00 */
[C---:B------:R-:W-:Y:S01]  /*0a10*/  IMAD.WIDE.U32 R18, R16.reuse, R10, UR4 ;  /* 0x0000000410127e25 */ /* 0x040fe2000f8e000a */
[----:B------:R-:W-:-:S03]  /*0a20*/  IADD3 R17, PT, PT, R16, R7, RZ ;  /* 0x0000000710117210 */ /* 0x000fc60007ffe0ff */
[----:B------:R-:W-:Y:S01]  /*0a30*/  IMAD R13, R16, R11, R19 ;  /* 0x0000000b100d7224 */ /* 0x000fe200078e0213 */
[----:B------:R-:W-:-:S04]  /*0a40*/  LEA R20, P0, R18, UR14, 0x3 ;  /* 0x0000000e12147c11 */ /* 0x000fc8000f8018ff */
[----:B------:R-:W-:Y:S01]  /*0a50*/  LEA.HI.X R21, R18, UR15, R13, 0x3, P0 ;  /* 0x0000000f12157c11 */ /* 0x000fe200080f1c0d */
[----:B0-----:R-:W-:Y:S01]  /*0a60*/  IMAD.MOV.U32 R2, RZ, RZ, R17 ;  /* 0x000000ffff027224 */ /* 0x001fe200078e0011 */
[----:B------:R-:W-:Y:S01]  /*0a70*/  ISETP.GE.U32.AND P0, PT, R17, R4, PT ;  /* 0x000000041100720c */ /* 0x000fe20003f06070 */
[----:B------:R-:W-:-:S03]  /*0a80*/  IMAD.MOV.U32 R3, RZ, RZ, RZ ;  /* 0x000000ffff037224 */ /* 0x000fc600078e00ff */
[----:B------:R-:W-:Y:S01]  /*0a90*/  ISETP.GE.U32.AND.EX P0, PT, RZ, R5, PT, P0 ;  /* 0x00000005ff00720c */ /* 0x000fe20003f06100 */
[----:B--2---:R0:W-:-:S12]  /*0aa0*/  STG.E.64 desc[UR8][R20.64], R26 ;  /* 0x0000001a14007986 */ /* 0x0041d8000c101b08 */
[----:B------:R-:W-:Y:S05]  /*0ab0*/  @!P0 BRA `(.L_x_7) ;  /* 0xfffffffc00308947 */ /* 0x000fea000383ffff */
.L_x_4:
[----:B01----:R-:W-:Y:S05]  /*0ac0*/  BSYNC.RECONVERGENT B0 ;  /* 0x0000000000007941 */ /* 0x003fea0003800200 */
.L_x_3:
[----:B------:R-:W0:Y:S01]  /*0ad0*/  LDCU.64 UR10, c[0x0][0x390] ;  /* 0x00007200ff0a77ac */ /* 0x000e220008000a00 */
[----:B------:R-:W-:-:S04]  /*0ae0*/  UIADD3 UR4, UPT, UPT, UR6, UR4, URZ ;  /* 0x0000000406047290 */ /* 0x000fc8000fffe0ff */
[----:B0-----:R-:W-:-:S04]  /*0af0*/  UISETP.GE.U32.AND UP0, UPT, UR4, UR10, UPT ;  /* 0x0000000a0400728c */ /* 0x001fc8000bf06070 */
[----:B------:R-:W-:-:S09]  /*0b00*/  UISETP.GE.U32.AND.EX UP0, UPT, URZ, UR11, UPT, UP0 ;  /* 0x0000000bff00728c */ /* 0x000fd2000bf06100 */
[----:B------:R-:W-:Y:S05]  /*0b10*/  BRA.U !UP0, `(.L_x_8) ;  /* 0xfffffff908047547 */ /* 0x000fea000b83ffff */
[----:B------:R-:W-:Y:S05]  /*0b20*/  EXIT ;  /* 0x000000000000794d */ /* 0x000fea0003800000 */
        .weak           $__internal_0_$__cuda_sm20_div_u64
        .type           $__internal_0_$__cuda_sm20_div_u64,@function
        .size           $__internal_0_$__cuda_sm20_div_u64,(.L_x_22 - $__internal_0_$__cuda_sm20_div_u64)
$__internal_0_$__cuda_sm20_div_u64:
[----:B------:R-:W-:Y:S02]  /*0b30*/  IMAD.MOV.U32 R12, RZ, RZ, R7 ;  /* 0x000000ffff0c7224 */ /* 0x000fe400078e0007 */
[----:B------:R-:W-:-:S04]  /*0b40*/  IMAD.MOV.U32 R13, RZ, RZ, RZ ;  /* 0x000000ffff0d7224 */ /* 0x000fc800078e00ff */
[----:B------:R-:W0:Y:S08]  /*0b50*/  I2F.U64.RP R5, R12 ;  /* 0x0000000c00057312 */ /* 0x000e300000309000 */
[----:B0-----:R-:W0:Y:S02]  /*0b60*/  MUFU.RCP R5, R5 ;  /* 0x0000000500057308 */ /* 0x001e240000001000 */
[----:B0-----:R-:W-:-:S06]  /*0b70*/  IADD3 R8, PT, PT, R5, 0x1ffffffe, RZ ;  /* 0x1ffffffe05087810 */ /* 0x001fcc0007ffe0ff */
[----:B------:R-:W0:Y:S02]  /*0b80*/  F2I.U64.TRUNC R8, R8 ;  /* 0x0000000800087311 */ /* 0x000e24000020d800 */
[----:B0-----:R-:W-:-:S04]  /*0b90*/  IMAD.WIDE.U32 R10, R8, R7, RZ ;  /* 0x00000007080a7225 */ /* 0x001fc800078e00ff */
[----:B------:R-:W-:Y:S01]  /*0ba0*/  IMAD R11, R9, R7, R11 ;  /* 0x00000007090b7224 */ /* 0x000fe200078e020b */
[----:B------:R-:W-:-:S05]  /*0bb0*/  IADD3 R15, P0, PT, RZ, -R10, RZ ;  /* 0x8000000aff0f7210 */ /* 0x000fca0007f1e0ff */
[----:B------:R-:W-:-:S04]  /*0bc0*/  IMAD.HI.U32 R10, R8, R15, RZ ;  /* 0x0000000f080a7227 */ /* 0x000fc800078e00ff */
[----:B------:R-:W-:Y:S02]  /*0bd0*/  IMAD.X R17, RZ, RZ, ~R11, P0 ;  /* 0x000000ffff117224 */ /* 0x000fe400000e0e0b */
[----:B------:R-:W-:Y:S02]  /*0be0*/  IMAD.MOV.U32 R11, RZ, RZ, R8 ;  /* 0x000000ffff0b7224 */ /* 0x000fe400078e0008 */
[-C--:B------:R-:W-:Y:S02]  /*0bf0*/  IMAD R13, R9, R17.reuse, RZ ;  /* 0x00000011090d7224 */ /* 0x080fe400078e02ff */
[----:B------:R-:W-:-:S04]  /*0c00*/  IMAD.WIDE.U32 R10, P0, R8, R17, R10 ;  /* 0x00000011080a7225 */ /* 0x000fc8000780000a */
[----:B------:R-:W-:-:S04]  /*0c10*/  IMAD.HI.U32 R5, R9, R17, RZ ;  /* 0x0000001109057227 */ /* 0x000fc800078e00ff */
[----:B------:R-:W-:-:S04]  /*0c20*/  IMAD.HI.U32 R10, P1, R9, R15, R10 ;  /* 0x0000000f090a7227 */ /* 0x000fc8000782000a */
[----:B------:R-:W-:Y:S01]  /*0c30*/  IMAD.X R5, R5, 0x1, R9, P0 ;  /* 0x0000000105057824 */ /* 0x000fe200000e0609 */
[----:B------:R-:W-:-:S04]  /*0c40*/  IADD3 R11, P2, PT, R13, R10, RZ ;  /* 0x0000000a0d0b7210 */ /* 0x000fc80007f5e0ff */
[----:B------:R-:W-:Y:S01]  /*0c50*/  IADD3.X R5, PT, PT, RZ, RZ, R5, P2, P1 ;  /* 0x000000ffff057210 */ /* 0x000fe200017e2405 */
[----:B------:R-:W-:-:S03]  /*0c60*/  IMAD.WIDE.U32 R8, R11, R7, RZ ;  /* 0x000000070b087225 */ /* 0x000fc600078e00ff */
[----:B------:R-:W-:Y:S01]  /*0c70*/  IADD3 R13, P0, PT, RZ, -R8, RZ ;  /* 0x80000008ff0d7210 */ /* 0x000fe20007f1e0ff */
[----:B------:R-:W-:Y:S02]  /*0c80*/  IMAD R8, R5, R7, R9 ;  /* 0x0000000705087224 */ /* 0x000fe400078e0209 */
[----:B------:R-:W-:Y:S02]  /*0c90*/  IMAD.MOV.U32 R9, RZ, RZ, RZ ;  /* 0x000000ffff097224 */ /* 0x000fe400078e00ff */
[----:B------:R-:W-:-:S04]  /*0ca0*/  IMAD.HI.U32 R10, R11, R13, RZ ;  /* 0x0000000d0b0a7227 */ /* 0x000fc800078e00ff */
[----:B------:R-:W-:-:S04]  /*0cb0*/  IMAD.X R8, RZ, RZ, ~R8, P0 ;  /* 0x000000ffff087224 */ /* 0x000fc800000e0e08 */
[----:B------:R-:W-:-:S04]  /*0cc0*/  IMAD.WIDE.U32 R10, P0, R11, R8, R10 ;  /* 0x000000080b0a7225 */ /* 0x000fc8000780000a */
[C---:B------:R-:W-:Y:S02]  /*0cd0*/  IMAD R12, R5.reuse, R8, RZ ;  /* 0x00000008050c7224 */ /* 0x040fe400078e02ff */
[----:B------:R-:W-:-:S04]  /*0ce0*/  IMAD.HI.U32 R11, P1, R5, R13, R10 ;  /* 0x0000000d050b7227 */ /* 0x000fc8000782000a */
[----:B------:R-:W-:Y:S01]  /*0cf0*/  IMAD.HI.U32 R8, R5, R8, RZ ;  /* 0x0000000805087227 */ /* 0x000fe200078e00ff */
[----:B------:R-:W-:-:S04]  /*0d00*/  IADD3 R11, P2, PT, R12, R11, RZ ;  /* 0x0000000b0c0b7210 */ /* 0x000fc80007f5e0ff */
[----:B------:R-:W-:Y:S01]  /*0d10*/  IADD3.X R5, PT, PT, R8, R5, RZ, P0, !PT ;  /* 0x0000000508057210 */ /* 0x000fe200007fe4ff */
[----:B------:R-:W-:-:S03]  /*0d20*/  IMAD.HI.U32 R8, R11, R2, RZ ;  /* 0x000000020b087227 */ /* 0x000fc600078e00ff */
[----:B------:R-:W-:Y:S01]  /*0d30*/  IADD3.X R5, PT, PT, RZ, RZ, R5, P2, P1 ;  /* 0x000000ffff057210 */ /* 0x000fe200017e2405 */
[----:B------:R-:W-:-:S04]  /*0d40*/  IMAD.WIDE.U32 R8, R11, R3, R8 ;  /* 0x000000030b087225 */ /* 0x000fc800078e0008 */
[C---:B------:R-:W-:Y:S02]  /*0d50*/  IMAD R11, R5.reuse, R3, RZ ;  /* 0x00000003050b7224 */ /* 0x040fe400078e02ff */
[----:B------:R-:W-:-:S04]  /*0d60*/  IMAD.HI.U32 R8, P0, R5, R2, R8 ;  /* 0x0000000205087227 */ /* 0x000fc80007800008 */
[----:B------:R-:W-:Y:S01]  /*0d70*/  IMAD.HI.U32 R5, R5, R3, RZ ;  /* 0x0000000305057227 */ /* 0x000fe200078e00ff */
[----:B------:R-:W-:-:S03]  /*0d80*/  IADD3 R10, P1, PT, R11, R8, RZ ;  /* 0x000000080b0a7210 */ /* 0x000fc60007f3e0ff */
[----:B------:R-:W-:Y:S02]  /*0d90*/  IMAD.X R5, RZ, RZ, R5, P0 ;  /* 0x000000ffff057224 */ /* 0x000fe400000e0605 */
[----:B------:R-:W-:-:S04]  /*0da0*/  IMAD.WIDE.U32 R8, R10, R7, RZ ;  /* 0x000000070a087225 */ /* 0x000fc800078e00ff */
[----:B------:R-:W-:Y:S01]  /*0db0*/  IMAD.X R5, RZ, RZ, R5, P1 ;  /* 0x000000ffff057224 */ /* 0x000fe200008e0605 */
[----:B------:R-:W-:-:S03]  /*0dc0*/  IADD3 R14, P0, PT, -R8, R2, RZ ;  /* 0x00000002080e7210 */ /* 0x000fc60007f1e1ff */
[----:B------:R-:W-:Y:S01]  /*0dd0*/  IMAD R12, R5, R7, R9 ;  /* 0x00000007050c7224 */ /* 0x000fe200078e0209 */
[----:B------:R-:W-:-:S03]  /*0de0*/  IADD3 R8, P1, PT, -R7, R14, RZ ;  /* 0x0000000e07087210 */ /* 0x000fc60007f3e1ff */
[----:B------:R-:W-:Y:S01]  /*0df0*/  IMAD.X R12, R3, 0x1, ~R12, P0 ;  /* 0x00000001030c7824 */ /* 0x000fe200000e0e0c */
[----:B------:R-:W-:Y:S02]  /*0e00*/  ISETP.GE.U32.AND P0, PT, R14, R7, PT ;  /* 0x000000070e00720c */ /* 0x000fe40003f06070 */
[----:B------:R-:W-:Y:S02]  /*0e10*/  IADD3 R3, P2, PT, R10, 0x1, RZ ;  /* 0x000000010a037810 */ /* 0x000fe40007f5e0ff */
[C---:B------:R-:W-:Y:S02]  /*0e20*/  ISETP.GE.U32.AND.EX P0, PT, R12.reuse, RZ, PT, P0 ;  /* 0x000000ff0c00720c */ /* 0x040fe40003f06100 */
[----:B------:R-:W-:Y:S02]  /*0e30*/  IADD3.X R9, PT, PT, R12, -0x1, RZ, P1, !PT ;  /* 0xffffffff0c097810 */ /* 0x000fe40000ffe4ff */
[----:B------:R-:W-:Y:S02]  /*0e40*/  IADD3.X R2, PT, PT, RZ, R5, RZ, P2, !PT ;  /* 0x00000005ff027210 */ /* 0x000fe400017fe4ff */
[----:B------:R-:W-:-:S02]  /*0e50*/  SEL R8, R8, R14, P0 ;  /* 0x0000000e08087207 */ /* 0x000fc40000000000 */
[----:B------:R-:W-:Y:S02]  /*0e60*/  SEL R3, R3, R10, P0 ;  /* 0x0000000a03037207 */ /* 0x000fe40000000000 */
[----:B------:R-:W-:Y:S02]  /*0e70*/  SEL R9, R9, R12, P0 ;  /* 0x0000000c09097207 */ /* 0x000fe40000000000 */
[----:B------:R-:W-:Y:S01]  /*0e80*/  SEL R2, R2, R5, P0 ;  /* 0x0000000502027207 */ /* 0x000fe20000000000 */
[----:B------:R-:W-:Y:S01]  /*0e90*/  IMAD.MOV.U32 R5, RZ, RZ, 0x0 ;  /* 0x00000000ff057424 */ /* 0x000fe200078e00ff */
[----:B------:R-:W-:Y:S02]  /*0ea0*/  ISETP.GE.U32.AND P0, PT, R8, R7, PT ;  /* 0x000000070800720c */ /* 0x000fe40003f06070 */
[----:B------:R-:W-:Y:S02]  /*0eb0*/  IADD3 R8, P2, PT, R3, 0x1, RZ ;  /* 0x0000000103087810 */ /* 0x000fe40007f5e0ff */
[----:B------:R-:W-:-:S02]  /*0ec0*/  ISETP.GE.U32.AND.EX P0, PT, R9, RZ, PT, P0 ;  /* 0x000000ff0900720c */ /* 0x000fc40003f06100 */
[----:B------:R-:W-:Y:S01]  /*0ed0*/  ISETP.NE.U32.AND P1, PT, R7, RZ, PT ;  /* 0x000000ff0700720c */ /* 0x000fe20003f25070 */
[----:B------:R-:W-:Y:S01]  /*0ee0*/  IMAD.X R9, RZ, RZ, R2, P2 ;  /* 0x000000ffff097224 */ /* 0x000fe200010e0602 */
[----:B------:R-:W-:Y:S02]  /*0ef0*/  SEL R8, R8, R3, P0 ;  /* 0x0000000308087207 */ /* 0x000fe40000000000 */
[----:B------:R-:W-:Y:S02]  /*0f00*/  ISETP.NE.AND.EX P1, PT, RZ, RZ, PT, P1 ;  /* 0x000000ffff00720c */ /* 0x000fe40003f25310 */
[----:B------:R-:W-:Y:S02]  /*0f10*/  SEL R9, R9, R2, P0 ;  /* 0x0000000209097207 */ /* 0x000fe40000000000 */
[----:B------:R-:W-:Y:S02]  /*0f20*/  SEL R8, R8, 0xffffffff, P1 ;  /* 0xffffffff08087807 */ /* 0x000fe40000800000 */
[----:B------:R-:W-:Y:S01]  /*0f30*/  SEL R9, R9, 0xffffffff, P1 ;  /* 0xffffffff09097807 */ /* 0x000fe20000800000 */
[----:B------:R-:W-:Y:S06]  /*0f40*/  RET.REL.NODEC R4 `(_Z16matrix_transposePdS_mm) ;  /* 0xfffffff0042c7950 */ /* 0x000fec0003c3ffff */
.L_x_9:
[----:B------:R-:W-:-:S00]  /*0f50*/  BRA `(.L_x_9) ;  /* 0xfffffffc00fc7947 */ /* 0x000fc0000383ffff */
[----:B------:R-:W-:-:S00]  /*0f60*/  NOP ;  /* 0x0000000000007918 */ /* 0x000fc00000000000 */
        /* <DEDUP_REMOVED lines=9> */
.L_x_22:


//--------------------- .text._Z17matrix_vector_mulPdS_S_mm --------------------------
	.section	.text._Z17matrix_vector_mulPdS_S_mm,"ax",@progbits
	.align	128
        .global         _Z17matrix_vector_mulPdS_S_mm
        .type           _Z17matrix_vector_mulPdS_S_mm,@function
        .size           _Z17matrix_vector_mulPdS_S_mm,(.L_x_23 - _Z17matrix_vector_mulPdS_S_mm)
        .other          _Z17matrix_vector_mulPdS_S_mm,@"STO_CUDA_ENTRY STV_DEFAULT"
_Z17matrix_vector_mulPdS_S_mm:
.text._Z17matrix_vector_mulPdS_S_mm:
        /* <DEDUP_REMOVED lines=10> */
[----:B------:R-:W-:Y:S01]  /*00a0*/  IMAD.MOV.U32 R4, RZ, RZ, RZ ;  /* 0x000000ffff047224 */ /* 0x000fe200078e00ff */
        /* <DEDUP_REMOVED lines=10> */
[----:B------:R-:W-:Y:S01]  /*0150*/  IADD3.X R5, PT, PT, R2, -0x1, ~R7, P0, P1 ;  /* 0xffffffff02057810 */ /* 0x000fe200007e2c07 */
[----:B------:R-:W-:-:S03]  /*0160*/  IMAD.U32 R2, RZ, RZ, UR4 ;  /* 0x00000004ff027e24 */ /* 0x000fc6000f8e00ff */
        /* <DEDUP_REMOVED lines=10> */
[----:B------:R-:W-:-:S06]  /*0210*/  IMAD.HI.U32 R9, R9, R7, R8 ;  /* 0x0000000709097227 */ /* 0x000fcc00078e0008 */
[----:B------:R-:W-:-:S04]  /*0220*/  IMAD.HI.U32 R9, R9, R6, RZ ;  /* 0x0000000609097227 */ /* 0x000fc800078e00ff */
[----:B------:R-:W-:-:S04]  /*0230*/  IMAD.MOV R7, RZ, RZ, -R9 ;  /* 0x000000ffff077224 */ /* 0x000fc800078e0a09 */
[----:B------:R-:W-:Y:S02]  /*0240*/  IMAD R6, R3, R7, R6 ;  /* 0x0000000703067224 */ /* 0x000fe400078e0206 */
[----:B------:R-:W-:-:S03]  /*0250*/  HFMA2 R7, -RZ, RZ, 0, 0 ;  /* 0x00000000ff077431 */ /* 0x000fc600000001ff */
[----:B------:R-:W-:-:S13]  /*0260*/  ISETP.GE.U32.AND P0, PT, R6, R3, PT ;  /* 0x000000030600720c */ /* 0x000fda0003f06070 */
[----:B------:R-:W-:Y:S02]  /*0270*/  @P0 IMAD.IADD R6, R6, 0x1, -R3 ;  /* 0x0000000106060824 */ /* 0x000fe400078e0a03 */
[----:B------:R-:W-:-:S03]  /*0280*/  @P0 VIADD R9, R9, 0x1 ;  /* 0x0000000109090836 */ /* 0x000fc60000000000 */
[----:B------:R-:W-:-:S13]  /*0290*/  ISETP.GE.U32.AND P1, PT, R6, R3, PT ;  /* 0x000000030600720c */ /* 0x000fda0003f26070 */
[----:B------:R-:W-:Y:S01]  /*02a0*/  @P1 VIADD R9, R9, 0x1 ;  /* 0x0000000109091836 */ /* 0x000fe20000000000 */
[----:B------:R-:W-:-:S05]  /*02b0*/  @!P2 LOP3.LUT R9, RZ, R3, RZ, 0x33, !PT ;  /* 0x00000003ff09a212 */ /* 0x000fca00078e33ff */
[----:B------:R-:W-:Y:S01]  /*02c0*/  IMAD.MOV.U32 R6, RZ, RZ, R9 ;  /* 0x000000ffff067224 */ /* 0x000fe200078e0009 */
[----:B------:R-:W-:Y:S06]  /*02d0*/  BRA `(.L_x_12) ;  /* 0x0000000000087947 */ /* 0x000fec0003800000 */
.L_x_11:
[----:B------:R-:W-:-:S07]  /*02e0*/  MOV R8, 0x300 ;  /* 0x0000030000087802 */ /* 0x000fce0000000f00 */
[----:B------:R-:W-:Y:S05]  /*02f0*/  CALL.REL.NOINC `($__internal_1_$__cuda_sm20_div_u64) ;  /* 0x00000008002c7944 */ /* 0x000fea0003c00000 */
.L_x_12:
[----:B------:R-:W-:Y:S05]  /*0300*/  BSYNC.RECONVERGENT B0 ;  /* 0x0000000000007941 */ /* 0x000fea0003800200 */
.L_x_10:
[----:B------:R-:W0:Y:S01]  /*0310*/  LDCU.64 UR4, c[0x0][0x388] ;  /* 0x00007100ff0477ac */ /* 0x000e220008000a00 */
[----:B------:R-:W1:Y:S01]  /*0320*/  LDC R5, c[0x0][0x370] ;  /* 0x0000dc00ff057b82 */ /* 0x000e620000000800 */
[----:B------:R-:W-:Y:S01]  /*0330*/  IADD3 R24, P0, PT, R6, R24, RZ ;  /* 0x0000001806187210 */ /* 0x000fe20007f1e0ff */
[----:B------:R-:W2:Y:S04]  /*0340*/  LDCU.64 UR6, c[0x0][0x358] ;  /* 0x00006b00ff0677ac */ /* 0x000ea80008000a00 */
[----:B------:R-:W-:Y:S01]  /*0350*/  IMAD.X R25, RZ, RZ, R7, P0 ;  /* 0x000000ffff197224 */ /* 0x000fe200000e0607 */
[----:B0-----:R-:W-:-:S04]  /*0360*/  LEA R6, P1, R0, UR4, 0x3 ;  /* 0x0000000400067c11 */ /* 0x001fc8000f8218ff */
[----:B--2---:R-:W-:-:S09]  /*0370*/  LEA.HI.X R7, R0, UR5, RZ, 0x3, P1 ;  /* 0x0000000500077c11 */ /* 0x004fd200088f1cff */
.L_x_20:
[----:B------:R-:W-:Y:S01]  /*0380*/  ISETP.NE.AND P2, PT, R0, RZ, PT ;  /* 0x000000ff0000720c */ /* 0x000fe20003f45270 */
[----:B0-----:R-:W0:Y:S01]  /*0390*/  LDCU.64 UR4, c[0x0][0x3a0] ;  /* 0x00007400ff0477ac */ /* 0x001e220008000a00 */
[----:B------:R-:W-:Y:S01]  /*03a0*/  BSSY.RECONVERGENT B0, `(.L_x_13) ;  /* 0x000006a000007945 */ /* 0x000fe20003800200 */
[----:B------:R-:W-:Y:S01]  /*03b0*/  CS2R R26, SRZ ;  /* 0x00000000001a7805 */ /* 0x000fe2000001ff00 */
[----:B------:R-:W2:Y:S09]  /*03c0*/  LDCU.128 UR8, c[0x0][0x380] ;  /* 0x00007000ff0877ac */ /* 0x000eb20008000c00 */
[----:B------:R-:W3:Y:S01]  /*03d0*/  @!P2 S2R R9, SR_CgaCtaId ;  /* 0x000000000009a919 */ /* 0x000ee20000008800 */
[----:B------:R-:W-:-:S02]  /*03e0*/  @!P2 MOV R8, 0x400 ;  /* 0x000004000008a802 */ /* 0x000fc40000000f00 */
[----:B0-----:R-:W-:-:S04]  /*03f0*/  ISETP.GE.U32.AND P0, PT, R0, UR4, PT ;  /* 0x0000000400007c0c */ /* 0x001fc8000bf06070 */
[----:B------:R-:W-:Y:S02]  /*0400*/  ISETP.GE.U32.AND.EX P0, PT, RZ, UR5, PT, P0 ;  /* 0x00000005ff007c0c */ /* 0x000fe4000bf06100 */
[----:B---3--:R-:W-:-:S05]  /*0410*/  @!P2 LEA R8, R9, R8, 0x18 ;  /* 0x000000080908a211 */ /* 0x008fca00078ec0ff */
[----:B------:R0:W-:Y:S06]  /*0420*/  @!P2 STS.64 [R8], RZ ;  /* 0x000000ff0800a388 */ /* 0x0001ec0000000a00 */
[----:B--2---:R-:W-:Y:S05]  /*0430*/  @P0 BRA `(.L_x_14) ;  /* 0x0000000400800947 */ /* 0x004fea0003800000 */
[C---:B------:R-:W-:Y:S01]  /*0440*/  LOP3.LUT R12, R24.reuse, 0x3, RZ, 0xc0, !PT ;  /* 0x00000003180c7812 */ /* 0x040fe200078ec0ff */
[----:B------:R-:W-:Y:S01]  /*0450*/  BSSY.RECONVERGENT B1, `(.L_x_15) ;  /* 0x000002f000017945 */ /* 0x000fe20003800200 */
[----:B------:R-:W-:Y:S02]  /*0460*/  ISETP.GE.U32.AND P0, PT, R24, 0x3, PT ;  /* 0x000000031800780c */ /* 0x000fe40003f06070 */
[----:B------:R-:W-:Y:S02]  /*0470*/  CS2R R26, SRZ ;  /* 0x00000000001a7805 */ /* 0x000fe4000001ff00 */
[----:B------:R-:W-:Y:S01]  /*0480*/  ISETP.NE.U32.AND P1, PT, R12, 0x3, PT ;  /* 0x000000030c00780c */ /* 0x000fe20003f25070 */
[----:B0-----:R-:W-:Y:S01]  /*0490*/  IMAD.MOV.U32 R8, RZ, RZ, R0 ;  /* 0x000000ffff087224 */ /* 0x001fe200078e0000 */
[----:B------:R-:W-:Y:S01]  /*04a0*/  ISETP.GE.U32.AND.EX P0, PT, R25, RZ, PT, P0 ;  /* 0x000000ff1900720c */ /* 0x000fe20003f06100 */
[----:B------:R-:W-:Y:S01]  /*04b0*/  IMAD.MOV.U32 R9, RZ, RZ, RZ ;  /* 0x000000ffff097224 */ /* 0x000fe200078e00ff */
[----:B------:R-:W-:-:S13]  /*04c0*/  ISETP.NE.AND.EX P1, PT, RZ, RZ, PT, P1 ;  /* 0x000000ffff00720c */ /* 0x000fda0003f25310 */
[----:B------:R-:W-:Y:S05]  /*04d0*/  @!P1 BRA `(.L_x_16) ;  /* 0x0000000000989947 */ /* 0x000fea0003800000 */
[----:B------:R-:W0:Y:S01]  /*04e0*/  LDC.64 R14, c[0x0][0x380] ;  /* 0x0000e000ff0e7b82 */ /* 0x000e220000000a00 */
[----:B------:R-:W-:Y:S01]  /*04f0*/  IMAD R19, R4, UR4, RZ ;  /* 0x0000000404137c24 */ /* 0x000fe2000f8e02ff */
[----:B------:R-:W2:Y:S01]  /*0500*/  LDG.E.64 R26, desc[UR6][R6.64] ;  /* 0x00000006061a7981 */ /* 0x000ea2000c1e1b00 */
[----:B------:R-:W-:-:S04]  /*0510*/  IMAD.WIDE.U32 R8, R2, UR4, R8 ;  /* 0x0000000402087c25 */ /* 0x000fc8000f8e0008 */
[----:B------:R-:W-:-:S04]  /*0520*/  IMAD R19, R2, UR5, R19 ;  /* 0x0000000502137c24 */ /* 0x000fc8000f8e0213 */
[----:B------:R-:W-:Y:S01]  /*0530*/  IMAD.IADD R9, R9, 0x1, R19 ;  /* 0x0000000109097824 */ /* 0x000fe200078e0213 */
[----:B0-----:R-:W-:-:S04]  /*0540*/  LEA R10, P1, R8, R14, 0x3 ;  /* 0x0000000e080a7211 */ /* 0x001fc800078218ff */
[----:B------:R-:W-:-:S06]  /*0550*/  LEA.HI.X R11, R8, R15, R9, 0x3, P1 ;  /* 0x0000000f080b7211 */ /* 0x000fcc00008f1c09 */
[----:B------:R-:W2:Y:S01]  /*0560*/  LDG.E.64 R10, desc[UR6][R10.64] ;  /* 0x000000060a0a7981 */ /* 0x000ea2000c1e1b00 */
[----:B------:R-:W-:-:S04]  /*0570*/  ISETP.NE.U32.AND P1, PT, R12, RZ, PT ;  /* 0x000000ff0c00720c */ /* 0x000fc80003f25070 */
[----:B------:R-:W-:Y:S01]  /*0580*/  ISETP.NE.AND.EX P1, PT, RZ, RZ, PT, P1 ;  /* 0x000000ffff00720c */ /* 0x000fe20003f25310 */
[----:B------:R-:W-:Y:S02]  /*0590*/  IMAD.IADD R8, R3, 0x1, R0 ;  /* 0x0000000103087824 */ /* 0x000fe400078e0200 */
[----:B------:R-:W-:Y:S01]  /*05a0*/  IMAD.MOV.U32 R9, RZ, RZ, RZ ;  /* 0x000000ffff097224 */ /* 0x000fe200078e00ff */
[----:B--2---:R-:W-:-:S09]  /*05b0*/  DFMA R26, R26, R10, RZ ;  /* 0x0000000a1a1a722b */ /* 0x004fd200000000ff */
[----:B------:R-:W-:Y:S05]  /*05c0*/  @!P1 BRA `(.L_x_16) ;  /* 0x00000000005c9947 */ /* 0x000fea0003800000 */
[----:B------:R-:W-:Y:S01]  /*05d0*/  ISETP.NE.U32.AND P1, PT, R12, 0x1, PT ;  /* 0x000000010c00780c */ /* 0x000fe20003f25070 */
[----:B------:R-:W-:-:S03]  /*05e0*/  IMAD.WIDE.U32 R12, R2, UR4, R8 ;  /* 0x00000004020c7c25 */ /* 0x000fc6000f8e0008 */
[----:B------:R-:W-:Y:S01]  /*05f0*/  ISETP.NE.AND.EX P1, PT, RZ, RZ, PT, P1 ;  /* 0x000000ffff00720c */ /* 0x000fe20003f25310 */
[----:B------:R-:W-:Y:S01]  /*0600*/  IMAD.IADD R8, R8, 0x1, R3 ;  /* 0x0000000108087824 */ /* 0x000fe200078e0203 */
[----:B------:R-:W-:Y:S01]  /*0610*/  LEA R16, P3, R12, R14, 0x3 ;  /* 0x0000000e0c107211 */ /* 0x000fe200078618ff */
[----:B------:R-:W-:Y:S02]  /*0620*/  IMAD.MOV.U32 R9, RZ, RZ, RZ ;  /* 0x000000ffff097224 */ /* 0x000fe400078e00ff */
[----:B------:R-:W-:-:S05]  /*0630*/  IMAD.IADD R13, R19, 0x1, R13 ;  /* 0x00000001130d7824 */ /* 0x000fca00078e020d */
[----:B------:R-:W-:Y:S01]  /*0640*/  LEA.HI.X R17, R12, R15, R13, 0x3, P3 ;  /* 0x0000000f0c117211 */ /* 0x000fe200018f1c0d */
[----:B------:R-:W-:-:S04]  /*0650*/  IMAD.WIDE R12, R3, 0x8, R6 ;  /* 0x00000008030c7825 */ /* 0x000fc800078e0206 */
[----:B------:R-:W-:Y:S01]  /*0660*/  @P1 IMAD.WIDE.U32 R10, R2, UR4, R8 ;  /* 0x00000004020a1c25 */ /* 0x000fe2000f8e0008 */
[----:B------:R-:W2:Y:S04]  /*0670*/  LDG.E.64 R16, desc[UR6][R16.64] ;  /* 0x0000000610107981 */ /* 0x000ea8000c1e1b00 */
[----:B------:R-:W-:Y:S02]  /*0680*/  @P1 IADD3 R19, PT, PT, R19, R11, RZ ;  /* 0x0000000b13131210 */ /* 0x000fe40007ffe0ff */
[----:B------:R-:W-:-:S04]  /*0690*/  @P1 LEA R14, P3, R10, R14, 0x3 ;  /* 0x0000000e0a0e1211 */ /* 0x000fc800078618ff */
[----:B------:R-:W-:Y:S02]  /*06a0*/  @P1 LEA.HI.X R15, R10, R15, R19, 0x3, P3 ;  /* 0x0000000f0a0f1211 */ /* 0x000fe400018f1c13 */
[----:B------:R-:W2:Y:S01]  /*06b0*/  LDG.E.64 R10, desc[UR6][R12.64] ;  /* 0x000000060c0a7981 */ /* 0x000ea2000c1e1b00 */
[----:B------:R-:W-:-:S03]  /*06c0*/  @P1 IMAD.WIDE R18, R3, 0x8, R12 ;  /* 0x0000000803121825 */ /* 0x000fc600078e020c */
[----:B------:R-:W3:Y:S04]  /*06d0*/  @P1 LDG.E.64 R14, desc[UR6][R14.64] ;  /* 0x000000060e0e1981 */ /* 0x000ee8000c1e1b00 */
[----:B------:R-:W3:Y:S01]  /*06e0*/  @P1 LDG.E.64 R18, desc[UR6][R18.64] ;  /* 0x0000000612121981 */ /* 0x000ee2000c1e1b00 */
[----:B------:R-:W-:Y:S01]  /*06f0*/  @P1 IMAD.MOV.U32 R9, RZ, RZ, RZ ;  /* 0x000000ffff091224 */ /* 0x000fe200078e00ff */
[----:B--2---:R-:W-:Y:S01]  /*0700*/  DFMA R26, R10, R16, R26 ;  /* 0x000000100a1a722b */ /* 0x004fe2000000001a */
[----:B------:R-:W-:-:S04]  /*0710*/  IMAD.IADD R10, R8, 0x1, R3 ;  /* 0x00000001080a7824 */ /* 0x000fc800078e0203 */
[----:B------:R-:W-:-:S03]  /*0720*/  @P1 IMAD.MOV.U32 R8, RZ, RZ, R10 ;  /* 0x000000ffff081224 */ /* 0x000fc600078e000a */
[----:B---3--:R-:W-:-:S11]  /*0730*/  @P1 DFMA R26, R18, R14, R26 ;  /* 0x0000000e121a122b */ /* 0x008fd6000000001a */
.L_x_16:
[----:B------:R-:W-:Y:S05]  /*0740*/  BSYNC.RECONVERGENT B1 ;  /* 0x0000000000017941 */ /* 0x000fea0003800200 */
.L_x_15:
[----:B------:R-:W-:Y:S05]  /*0750*/  @!P0 BRA `(.L_x_14) ;  /* 0x0000000000b88947 */ /* 0x000fea0003800000 */
[----:B------:R-:W-:Y:S01]  /*0760*/  IMAD.SHL.U32 R28, R3, 0x8, RZ ;  /* 0x00000008031c7824 */ /* 0x000fe200078e00ff */
[----:B------:R-:W-:-:S07]  /*0770*/  SHF.R.U32.HI R29, RZ, 0x1d, R3 ;  /* 0x0000001dff1d7819 */ /* 0x000fce0000011603 */
.L_x_17:
[----:B------:R-:W-:Y:S01]  /*0780*/  IMAD R13, R4, UR4, RZ ;  /* 0x00000004040d7c24 */ /* 0x000fe2000f8e02ff */
[C---:B------:R-:W-:Y:S01]  /*0790*/  LEA R20, P0, R8.reuse, UR10, 0x3 ;  /* 0x0000000a08147c11 */ /* 0x040fe2000f8018ff */
[----:B------:R-:W-:Y:S02]  /*07a0*/  IMAD.MOV.U32 R10, RZ, RZ, R8 ;  /* 0x000000ffff0a7224 */ /* 0x000fe400078e0008 */
[--C-:B------:R-:W-:Y:S01]  /*07b0*/  IMAD.MOV.U32 R11, RZ, RZ, R9.reuse ;  /* 0x000000ffff0b7224 */ /* 0x100fe200078e0009 */
[----:B------:R-:W-:Y:S01]  /*07c0*/  LEA.HI.X R21, R8, UR11, R9, 0x3, P0 ;  /* 0x0000000b08157c11 */ /* 0x000fe200080f1c09 */
[C---:B------:R-:W-:Y:S02]  /*07d0*/  IMAD R13, R2.reuse, UR5, R13 ;  /* 0x00000005020d7c24 */ /* 0x040fe4000f8e020d */
[----:B------:R-:W-:Y:S02]  /*07e0*/  IMAD.WIDE.U32 R10, R2, UR4, R10 ;  /* 0x00000004020a7c25 */ /* 0x000fe4000f8e000a */
[----:B------:R-:W2:Y:S02]  /*07f0*/  LDG.E.64 R18, desc[UR6][R20.64] ;  /* 0x0000000614127981 */ /* 0x000ea4000c1e1b00 */
[----:B------:R-:W-:Y:S01]  /*0800*/  IMAD.IADD R11, R13, 0x1, R11 ;  /* 0x000000010d0b7824 */ /* 0x000fe200078e020b */
[----:B------:R-:W-:-:S04]  /*0810*/  LEA R14, P1, R10, UR8, 0x3 ;  /* 0x000000080a0e7c11 */ /* 0x000fc8000f8218ff */
[----:B------:R-:W-:-:S05]  /*0820*/  LEA.HI.X R15, R10, UR9, R11, 0x3, P1 ;  /* 0x000000090a0f7c11 */ /* 0x000fca00088f1c0b */
[----:B------:R-:W2:Y:S01]  /*0830*/  LDG.E.64 R10, desc[UR6][R14.64] ;  /* 0x000000060e0a7981 */ /* 0x000ea2000c1e1b00 */
[----:B------:R-:W-:Y:S02]  /*0840*/  IMAD R8, R3, 0x2, R8 ;  /* 0x0000000203087824 */ /* 0x000fe400078e0208 */
[----:B------:R-:W-:-:S03]  /*0850*/  IMAD.MOV.U32 R9, RZ, RZ, RZ ;  /* 0x000000ffff097224 */ /* 0x000fc600078e00ff */
[----:B------:R-:W-:-:S05]  /*0860*/  IADD3 R8, PT, PT, R8, R3, RZ ;  /* 0x0000000308087210 */ /* 0x000fca0007ffe0ff */
[----:B------:R-:W-:-:S04]  /*0870*/  IMAD.WIDE.U32 R16, R2, UR4, R8 ;  /* 0x0000000402107c25 */ /* 0x000fc8000f8e0008 */
[----:B------:R-:W-:Y:S01]  /*0880*/  IMAD.IADD R9, R13, 0x1, R17 ;  /* 0x000000010d097824 */ /* 0x000fe200078e0211 */
[----:B------:R-:W-:-:S04]  /*0890*/  LEA R12, P1, R16, UR8, 0x3 ;  /* 0x00000008100c7c11 */ /* 0x000fc8000f8218ff */
[----:B------:R-:W-:-:S06]  /*08a0*/  LEA.HI.X R13, R16, UR9, R9, 0x3, P1 ;  /* 0x00000009100d7c11 */ /* 0x000fcc00088f1c09 */
[----:B------:R-:W3:Y:S01]  /*08b0*/  LDG.E.64 R12, desc[UR6][R12.64] ;  /* 0x000000060c0c7981 */ /* 0x000ee2000c1e1b00 */
[----:B--2---:R-:W-:Y:S01]  /*08c0*/  DFMA R26, R18, R10, R26 ;  /* 0x0000000a121a722b */ /* 0x004fe2000000001a */
[C---:B------:R-:W-:Y:S01]  /*08d0*/  IADD3 R18, P0, PT, R28.reuse, R20, RZ ;  /* 0x000000141c127210 */ /* 0x040fe20007f1e0ff */
[----:B------:R-:W0:Y:S04]  /*08e0*/  LDC.64 R10, c[0x0][0x388] ;  /* 0x0000e200ff0a7b82 */ /* 0x000e280000000a00 */
[----:B------:R-:W-:Y:S01]  /*08f0*/  IMAD.X R19, R29, 0x1, R21, P0 ;  /* 0x000000011d137824 */ /* 0x000fe200000e0615 */
[C---:B------:R-:W-:Y:S02]  /*0900*/  IADD3 R14, P0, PT, R28.reuse, R14, RZ ;  /* 0x0000000e1c0e7210 */ /* 0x040fe40007f1e0ff */
[----:B------:R-:W-:-:S03]  /*0910*/  IADD3 R16, P1, PT, R28, R18, RZ ;  /* 0x000000121c107210 */ /* 0x000fc60007f3e0ff */
[C---:B------:R-:W-:Y:S01]  /*0920*/  IMAD.X R15, R29.reuse, 0x1, R15, P0 ;  /* 0x000000011d0f7824 */ /* 0x040fe200000e060f */
[----:B------:R-:W-:Y:S01]  /*0930*/  IADD3 R20, P0, PT, R28, R14, RZ ;  /* 0x0000000e1c147210 */ /* 0x000fe20007f1e0ff */
[C---:B------:R-:W-:Y:S02]  /*0940*/  IMAD.X R17, R29.reuse, 0x1, R19, P1 ;  /* 0x000000011d117824 */ /* 0x040fe400008e0613 */
[----:B------:R-:W2:Y:S02]  /*0950*/  LDG.E.64 R18, desc[UR6][R18.64] ;  /* 0x0000000612127981 */ /* 0x000ea4000c1e1b00 */
[----:B------:R-:W-:Y:S02]  /*0960*/  IMAD.X R21, R29, 0x1, R15, P0 ;  /* 0x000000011d157824 */ /* 0x000fe400000e060f */
[----:B------:R-:W2:Y:S04]  /*0970*/  LDG.E.64 R22, desc[UR6][R14.64] ;  /* 0x000000060e167981 */ /* 0x000ea8000c1e1b00 */
[----:B------:R-:W4:Y:S01]  /*0980*/  LDG.E.64 R16, desc[UR6][R16.64] ;  /* 0x0000000610107981 */ /* 0x000f22000c1e1b00 */
[----:B0-----:R-:W-:-:S03]  /*0990*/  IMAD.WIDE.U32 R10, R8, 0x8, R10 ;  /* 0x00000008080a7825 */ /* 0x001fc600078e000a */
[----:B------:R-:W4:Y:S04]  /*09a0*/  LDG.E.64 R20, desc[UR6][R20.64] ;  /* 0x0000000614147981 */ /* 0x000f28000c1e1b00 */
[----:B------:R-:W3:Y:S01]  /*09b0*/  LDG.E.64 R10, desc[UR6][R10.64] ;  /* 0x000000060a0a7981 */ /* 0x000ee2000c1e1b00 */
[----:B------:R-:W-:-:S05]  /*09c0*/  IMAD.IADD R8, R8, 0x1, R3 ;  /* 0x0000000108087824 */ /* 0x000fca00078e0203 */
[----:B------:R-:W-:-:S04]  /*09d0*/  ISETP.GE.U32.AND P0, PT, R8, UR4, PT ;  /* 0x0000000408007c0c */ /* 0x000fc8000bf06070 */
[----:B------:R-:W-:Y:S01]  /*09e0*/  ISETP.GE.U32.AND.EX P0, PT, RZ, UR5, PT, P0 ;  /* 0x00000005ff007c0c */ /* 0x000fe2000bf06100 */
[----:B------:R-:W-:Y:S01]  /*09f0*/  IMAD.MOV.U32 R9, RZ, RZ, RZ ;  /* 0x000000ffff097224 */ /* 0x000fe200078e00ff */
[----:B--2---:R-:W-:-:S08]  /*0a00*/  DFMA R22, R18, R22, R26 ;  /* 0x000000161216722b */ /* 0x004fd0000000001a */
[----:B----4-:R-:W-:-:S08]  /*0a10*/  DFMA R22, R16, R20, R22 ;  /* 0x000000141016722b */ /* 0x010fd00000000016 */
[----:B---3--:R-:W-:Y:S01]  /*0a20*/  DFMA R26, R10, R12, R22 ;  /* 0x0000000c0a1a722b */ /* 0x008fe20000000016 */
[----:B------:R-:W-:Y:S10]  /*0a30*/  @!P0 BRA `(.L_x_17) ;  /* 0xfffffffc00508947 */ /* 0x000ff4000383ffff */
.L_x_14:
[----:B------:R-:W-:Y:S05]  /*0a40*/  BSYNC.RECONVERGENT B0 ;  /* 0x0000000000007941 */ /* 0x000fea0003800200 */
.L_x_13:
[----:B------:R-:W2:Y:S01]  /*0a50*/  S2UR UR5, SR_CgaCtaId ;  /* 0x00000000000579c3 */ /* 0x000ea20000008800 */
[----:B------:R-:W-:Y:S01]  /*0a60*/  BSSY.RECONVERGENT B0, `(.L_x_18) ;  /* 0x0000008000007945 */ /* 0x000fe20003800200 */
[----:B------:R-:W-:Y:S02]  /*0a70*/  UMOV UR4, 0x400 ;  /* 0x0000040000047882 */ /* 0x000fe40000000000 */
[----:B--2---:R-:W-:-:S12]  /*0a80*/  ULEA UR4, UR5, UR4, 0x18 ;  /* 0x0000000405047291 */ /* 0x004fd8000f8ec0ff */
.L_x_19:
[----:B0-----:R-:W0:Y:S01]  /*0a90*/  LDS.64 R8, [UR4] ;  /* 0x00000004ff087984 */ /* 0x001e220008000a00 */
[----:B------:R-:W-:Y:S01]  /*0aa0*/  MOV R13, UR4 ;  /* 0x00000004000d7c02 */ /* 0x000fe20008000f00 */
[----:B0-----:R-:W-:-:S07]  /*0ab0*/  DADD R10, R26, R8 ;  /* 0x000000001a0a7229 */ /* 0x001fce0000000008 */
[----:B------:R-:W0:Y:S02]  /*0ac0*/  ATOMS.CAST.SPIN.64 P0, [R13], R8, R10 ;  /* 0x000000080d00758d */ /* 0x000e24000180040a */
[----:B0-----:R-:W-:Y:S05]  /*0ad0*/  @!P0 BRA `(.L_x_19) ;  /* 0xfffffffc00ec8947 */ /* 0x001fea000383ffff */
[----:B------:R-:W-:Y:S05]  /*0ae0*/  BSYNC.RECONVERGENT B0 ;  /* 0x0000000000007941 */ /* 0x000fea0003800200 */
.L_x_18:
[----:B------:R-:W-:Y:S08]  /*0af0*/  BAR.SYNC.DEFER_BLOCKING 0x0 ;  /* 0x0000000000007b1d */ /* 0x000ff00000010000 */
[----:B------:R-:W0:Y:S01]  /*0b00*/  @!P2 LDC.64 R10, c[0x0][0x390] ;  /* 0x0000e400ff0aab82 */ /* 0x000e220000000a00 */
[----:B------:R-:W2:Y:S01]  /*0b10*/  @!P2 LDS.64 R8, [UR4] ;  /* 0x00000004ff08a984 */ /* 0x000ea20008000a00 */
[----:B------:R-:W3:Y:S01]  /*0b20*/  LDCU.64 UR4, c[0x0][0x398] ;  /* 0x00007300ff0477ac */ /* 0x000ee20008000a00 */
[----:B0-----:R-:W-:-:S04]  /*0b30*/  @!P2 LEA R10, P0, R2, R10, 0x3 ;  /* 0x0000000a020aa211 */ /* 0x001fc800078018ff */
[----:B------:R-:W-:Y:S01]  /*0b40*/  @!P2 LEA.HI.X R11, R2, R11, R4, 0x3, P0 ;  /* 0x0000000b020ba211 */ /* 0x000fe200000f1c04 */
[----:B-1----:R-:W-:-:S05]  /*0b50*/  IMAD.IADD R2, R5, 0x1, R2 ;  /* 0x0000000105027824 */ /* 0x002fca00078e0202 */
[----:B---3--:R-:W-:-:S04]  /*0b60*/  ISETP.GE.U32.AND P0, PT, R2, UR4, PT ;  /* 0x0000000402007c0c */ /* 0x008fc8000bf06070 */
[----:B------:R-:W-:Y:S01]  /*0b70*/  ISETP.GE.U32.AND.EX P0, PT, RZ, UR5, PT, P0 ;  /* 0x00000005ff007c0c */ /* 0x000fe2000bf06100 */
[----:B--2---:R0:W-:-:S12]  /*0b80*/  @!P2 STG.E.64 desc[UR6][R10.64], R8 ;  /* 0x000000080a00a986 */ /* 0x0041d8000c101b06 */
[----:B------:R-:W-:Y:S05]  /*0b90*/  @!P0 BRA `(.L_x_20) ;  /* 0xfffffff400f88947 */ /* 0x000fea000383ffff */
[----:B------:R-:W-:Y:S05]  /*0ba0*/  EXIT ;  /* 0x000000000000794d */ /* 0x000fea0003800000 */
        .weak           $__internal_1_$__cuda_sm20_div_u64
        .type           $__internal_1_$__cuda_sm20_div_u64,@function
        .size           $__internal_1_$__cuda_sm20_div_u64,(.L_x_23 - $__internal_1_$__cuda_sm20_div_u64)
$__internal_1_$__cuda_sm20_div_u64:
[----:B------:R-:W-:Y:S02]  /*0bb0*/  IMAD.MOV.U32 R14, RZ, RZ, R3 ;  /* 0x000000ffff0e7224 */ /* 0x000fe400078e0003 */
[----:B------:R-:W-:-:S04]  /*0bc0*/  IMAD.MOV.U32 R15, RZ, RZ, RZ ;  /* 0x000000ffff0f7224 */ /* 0x000fc800078e00ff */
[----:B------:R-:W0:Y:S08]  /*0bd0*/  I2F.U64.RP R7, R14 ;  /* 0x0000000e00077312 */ /* 0x000e300000309000 */
[----:B0-----:R-:W0:Y:S02]  /*0be0*/  MUFU.RCP R7, R7 ;  /* 0x0000000700077308 */ /* 0x001e240000001000 */
[----:B0-----:R-:W-:-:S06]  /*0bf0*/  VIADD R10, R7, 0x1ffffffe ;  /* 0x1ffffffe070a7836 */ /* 0x001fcc0000000000 */
        /* <DEDUP_REMOVED lines=43> */
[----:B------:R-:W-:Y:S01]  /*0eb0*/  IADD3.X R9, PT, PT, R14, -0x1, RZ, P1, !PT ;  /* 0xffffffff0e097810 */ /* 0x000fe20000ffe4ff */
[----:B------:R-:W-:Y:S01]  /*0ec0*/  IMAD.X R10, RZ, RZ, R7, P2 ;  /* 0x000000ffff0a7224 */ /* 0x000fe200010e0607 */
[----:B------:R-:W-:Y:S02]  /*0ed0*/  SEL R6, R6, R16, P0 ;  /* 0x0000001006067207 */ /* 0x000fe40000000000 */
[----:B------:R-:W-:-:S02]  /*0ee0*/  SEL R5, R5, R12, P0 ;  /* 0x0000000c05057207 */ /* 0x000fc40000000000 */
[----:B------:R-:W-:Y:S02]  /*0ef0*/  SEL R9, R9, R14, P0 ;  /* 0x0000000e09097207 */ /* 0x000fe40000000000 */
[----:B------:R-:W-:Y:S02]  /*0f00*/  SEL R10, R10, R7, P0 ;  /* 0x000000070a0a7207 */ /* 0x000fe40000000000 */
[----:B------:R-:W-:Y:S02]  /*0f10*/  ISETP.GE.U32.AND P0, PT, R6, R3, PT ;  /* 0x000000030600720c */ /* 0x000fe40003f06070 */
[----:B------:R-:W-:Y:S02]  /*0f20*/  IADD3 R6, P2, PT, R5, 0x1, RZ ;  /* 0x0000000105067810 */ /* 0x000fe40007f5e0ff */
[----:B------:R-:W-:Y:S02]  /*0f30*/  ISETP.NE.U32.AND P1, PT, R3, RZ, PT ;  /* 0x000000ff0300720c */ /* 0x000fe40003f25070 */
[----:B------:R-:W-:Y:S01]  /*0f40*/  ISETP.GE.U32.AND.EX P0, PT, R9, RZ, PT, P0 ;  /* 0x000000ff0900720c */ /* 0x000fe20003f06100 */
[----:B------:R-:W-:Y:S01]  /*0f50*/  IMAD.X R7, RZ, RZ, R10, P2 ;  /* 0x000000ffff077224 */ /* 0x000fe200010e060a */
[----:B------:R-:W-:Y:S01]  /*0f60*/  ISETP.NE.AND.EX P1, PT, RZ, RZ, PT, P1 ;  /* 0x000000ffff00720c */ /* 0x000fe20003f25310 */
[----:B------:R-:W-:Y:S01]  /*0f70*/  IMAD.MOV.U32 R9, RZ, RZ, 0x0 ;  /* 0x00000000ff097424 */ /* 0x000fe200078e00ff */
[----:B------:R-:W-:-:S02]  /*0f80*/  SEL R6, R6, R5, P0 ;  /* 0x0000000506067207 */ /* 0x000fc40000000000 */
[----:B------:R-:W-:Y:S02]  /*0f90*/  SEL R7, R7, R10, P0 ;  /* 0x0000000a07077207 */ /* 0x000fe40000000000 */
[----:B------:R-:W-:Y:S02]  /*0fa0*/  SEL R6, R6, 0xffffffff, P1 ;  /* 0xffffffff06067807 */ /* 0x000fe40000800000 */
[----:B------:R-:W-:Y:S01]  /*0fb0*/  SEL R7, R7, 0xffffffff, P1 ;  /* 0xffffffff07077807 */ /* 0x000fe20000800000 */
[----:B------:R-:W-:Y:S06]  /*0fc0*/  RET.REL.NODEC R8 `(_Z17matrix_vector_mulPdS_S_mm) ;  /* 0xfffffff0080c7950 */ /* 0x000fec0003c3ffff */
.L_x_21:
        /* <DEDUP_REMOVED lines=11> */
.L_x_23:


//--------------------- .nv.shared.reserved.0     --------------------------
	.section	.nv.shared.reserved.0,"aw",@nobits
	.weak		__nv_reservedSMEM_offset_0_alias
	.size		__nv_reservedSMEM_offset_0_alias, 0, 64
	.other		__nv_reservedSMEM_offset_0_alias,@"STO_CUDA_RESERVED_SHARED STV_DEFAULT"
__nv_reservedSMEM_offset_0_alias:
	.zero		0
	.zero		64


//--------------------- .nv.shared._Z17matrix_vector_mulPdS_S_mm --------------------------
	.section	.nv.shared._Z17matrix_vector_mulPdS_S_mm,"aw",@nobits
	.sectionflags	@""
	.align	8
.nv.shared._Z17matrix_vector_mulPdS_S_mm:
	.zero		1032


//--------------------- .nv.constant0._Z16matrix_transposePdS_mm --------------------------
	.section	.nv.constant0._Z16matrix_transposePdS_mm,"a",@progbits
	.sectionflags	@""
	.align	4
.nv.constant0._Z16matrix_transposePdS_mm:
	.zero		928


//--------------------- .nv.constant0._Z17matrix_vector_mulPdS_S_mm --------------------------
	.section	.nv.constant0._Z17matrix_vector_mulPdS_S_mm,"a",@progbits
	.sectionflags	@""
	.align	4
.nv.constant0._Z17matrix_vector_mulPdS_S_mm:
	.zero		936


//--------------------- SYMBOLS --------------------------

	.type		.nv.reservedSmem.offset0,@object
	.size		.nv.reservedSmem.offset0,0x4
	.type		.nv.reservedSmem.cap,@object
	.size		.nv.reservedSmem.cap,0x4
